	.target	sm_100a

	.elftype	@"ET_EXEC"


//--------------------- .note.nv.tkinfo           --------------------------
	.section	.note.nv.tkinfo,"",@"SHT_NOTE"
	.sectionflags	@"SHF_NOTE_NV_TKINFO"
	.tkinfo
        /*0018*/ 	.word	0x00000002
        /*0030*/ 	.string	""
        /*0030*/ 	.string	"ptxas"
        /*0030*/ 	.string	"Cuda compilation tools, release 13.0, V13.0.88"
        /*0030*/ 	.string	"Build cuda_13.0.r13.0/compiler.36424714_0"
        /*0030*/ 	.string	"-arch sm_100a -m 64 "



//--------------------- .note.nv.cuinfo           --------------------------
	.section	.note.nv.cuinfo,"",@"SHT_NOTE"
	.sectionflags	@"SHF_NOTE_NV_CUINFO"
        /*0018*/ 	.short	0x0002
        /*001a*/ 	.short	0x0064
        /*001c*/ 	.short	0x0082
	.zero		2


//--------------------- .nv.info                  --------------------------
	.section	.nv.info,"",@"SHT_CUDA_INFO"
	.align	4


	//----- nvinfo : EIATTR_REGCOUNT
	.align		4
        /*0000*/ 	.byte	0x04, 0x2f
        /*0002*/ 	.short	(.L_20 - .L_19)
	.align		4
.L_19:
        /*0004*/ 	.word	index@(_ZN7cutlass13device_kernelINS_4gemm6kernel13GemmUniversalIN4cute5tupleIJiiiiEEENS1_10collective13CollectiveMmaINS1_35MainloopSm100TmaUmmaWarpSpecializedILi20ELi2ELi4ENS5_IJNS4_1CILi1EEESB_SB_EEEEENS5_IJNSA_ILi64EEENSA_ILi256EEENSA_ILi32EEEEEEaNS5_IJlSB_lEEEaSI_NS4_8TiledMMAINS4_8MMA_AtomIJNS4_15SM100_MMA_S8_SSIaaiLi64ELi256ELNS4_4UMMA5MajorE0ELSN_0ELNSM_8SaturateE0EEEEEENS4_6LayoutISC_NS5_IJNSA_ILi0EEESS_SS_EEEEENS5_IJNS4_10UnderscoreESV_SV_EEEEENS4_13SM90_TMA_LOADENS4_14ComposedLayoutINS4_7SwizzleILi1ELi4ELi3EEENS4_18smem_ptr_flag_bitsILi8EEENSR_INS5_IJNSA_ILi8EEESG_EEENS5_IJSG_SB_EEEEEEEvNS4_8identityESY_S18_vS19_EENS_8epilogue10collective18CollectiveEpilogueINS1B_23Sm100TmaWarpSpecializedILi4ELi2ELi32ELb0ELb0EEEJSH_NS5_IJNSR_ISE_SB_EES1G_EEEaSI_aSI_NS1B_6fusion15FusionCallbacksIS1F_NS1I_17LinearCombinationIaiaiLNS_15FloatRoundStyleE2EEESH_S1H_JEEENS4_5SM1004TMEM4LOAD26SM100_TMEM_LOAD_16dp32b32xESY_NSZ_INS10_ILi2ELi4ELi3EEES13_NSR_INS5_IJS14_SE_EEENS5_IJSE_SB_EEEEEEENS4_39AutoVectorizingCopyWithAssumedAlignmentILi128EEENS4_14SM90_TMA_STOREES1W_S1Y_S1Y_EEEvvEEEEvNT_6ParamsE)
        /*0008*/ 	.word	0x0000007a


	//----- nvinfo : EIATTR_FRAME_SIZE
	.align		4
.L_20:
        /*000c*/ 	.byte	0x04, 0x11
        /*000e*/ 	.short	(.L_22 - .L_21)
	.align		4
.L_21:
        /*0010*/ 	.word	index@($__internal_2_$__cuda_sm10x_tcgen05_guardrail_trap_unallocated_columns_being_dealloced)
        /*0014*/ 	.word	0x00000000


	//----- nvinfo : EIATTR_FRAME_SIZE
	.align		4
.L_22:
        /*0018*/ 	.byte	0x04, 0x11
        /*001a*/ 	.short	(.L_24 - .L_23)
	.align		4
.L_23:
        /*001c*/ 	.word	index@($__internal_1_$__cuda_sm10x_tcgen05_guardrail_trap_phase_invalid_during_alloc)
        /*0020*/ 	.word	0x00000000


	//----- nvinfo : EIATTR_FRAME_SIZE
	.align		4
.L_24:
        /*0024*/ 	.byte	0x04, 0x11
        /*0026*/ 	.short	(.L_26 - .L_25)
	.align		4
.L_25:
        /*0028*/ 	.word	index@($__internal_0_$__cuda_sm10x_tcgen05_guardrail_trap_col_being_dealloced_not_returned_by_alloc)
        /*002c*/ 	.word	0x00000000


	//----- nvinfo : EIATTR_FRAME_SIZE
	.align		4
.L_26:
        /*0030*/ 	.byte	0x04, 0x11
        /*0032*/ 	.short	(.L_28 - .L_27)
	.align		4
.L_27:
        /*0034*/ 	.word	index@(_ZN7cutlass13device_kernelINS_4gemm6kernel13GemmUniversalIN4cute5tupleIJiiiiEEENS1_10collective13CollectiveMmaINS1_35MainloopSm100TmaUmmaWarpSpecializedILi20ELi2ELi4ENS5_IJNS4_1CILi1EEESB_SB_EEEEENS5_IJNSA_ILi64EEENSA_ILi256EEENSA_ILi32EEEEEEaNS5_IJlSB_lEEEaSI_NS4_8TiledMMAINS4_8MMA_AtomIJNS4_15SM100_MMA_S8_SSIaaiLi64ELi256ELNS4_4UMMA5MajorE0ELSN_0ELNSM_8SaturateE0EEEEEENS4_6LayoutISC_NS5_IJNSA_ILi0EEESS_SS_EEEEENS5_IJNS4_10UnderscoreESV_SV_EEEEENS4_13SM90_TMA_LOADENS4_14ComposedLayoutINS4_7SwizzleILi1ELi4ELi3EEENS4_18smem_ptr_flag_bitsILi8EEENSR_INS5_IJNSA_ILi8EEESG_EEENS5_IJSG_SB_EEEEEEEvNS4_8identityESY_S18_vS19_EENS_8epilogue10collective18CollectiveEpilogueINS1B_23Sm100TmaWarpSpecializedILi4ELi2ELi32ELb0ELb0EEEJSH_NS5_IJNSR_ISE_SB_EES1G_EEEaSI_aSI_NS1B_6fusion15FusionCallbacksIS1F_NS1I_17LinearCombinationIaiaiLNS_15FloatRoundStyleE2EEESH_S1H_JEEENS4_5SM1004TMEM4LOAD26SM100_TMEM_LOAD_16dp32b32xESY_NSZ_INS10_ILi2ELi4ELi3EEES13_NSR_INS5_IJS14_SE_EEENS5_IJSE_SB_EEEEEEENS4_39AutoVectorizingCopyWithAssumedAlignmentILi128EEENS4_14SM90_TMA_STOREES1W_S1Y_S1Y_EEEvvEEEEvNT_6ParamsE)
        /*0038*/ 	.word	0x00000000


	//----- nvinfo : EIATTR_MIN_STACK_SIZE
	.align		4
.L_28:
        /*003c*/ 	.byte	0x04, 0x12
        /*003e*/ 	.short	(.L_30 - .L_29)
	.align		4
.L_29:
        /*0040*/ 	.word	index@(_ZN7cutlass13device_kernelINS_4gemm6kernel13GemmUniversalIN4cute5tupleIJiiiiEEENS1_10collective13CollectiveMmaINS1_35MainloopSm100TmaUmmaWarpSpecializedILi20ELi2ELi4ENS5_IJNS4_1CILi1EEESB_SB_EEEEENS5_IJNSA_ILi64EEENSA_ILi256EEENSA_ILi32EEEEEEaNS5_IJlSB_lEEEaSI_NS4_8TiledMMAINS4_8MMA_AtomIJNS4_15SM100_MMA_S8_SSIaaiLi64ELi256ELNS4_4UMMA5MajorE0ELSN_0ELNSM_8SaturateE0EEEEEENS4_6LayoutISC_NS5_IJNSA_ILi0EEESS_SS_EEEEENS5_IJNS4_10UnderscoreESV_SV_EEEEENS4_13SM90_TMA_LOADENS4_14ComposedLayoutINS4_7SwizzleILi1ELi4ELi3EEENS4_18smem_ptr_flag_bitsILi8EEENSR_INS5_IJNSA_ILi8EEESG_EEENS5_IJSG_SB_EEEEEEEvNS4_8identityESY_S18_vS19_EENS_8epilogue10collective18CollectiveEpilogueINS1B_23Sm100TmaWarpSpecializedILi4ELi2ELi32ELb0ELb0EEEJSH_NS5_IJNSR_ISE_SB_EES1G_EEEaSI_aSI_NS1B_6fusion15FusionCallbacksIS1F_NS1I_17LinearCombinationIaiaiLNS_15FloatRoundStyleE2EEESH_S1H_JEEENS4_5SM1004TMEM4LOAD26SM100_TMEM_LOAD_16dp32b32xESY_NSZ_INS10_ILi2ELi4ELi3EEES13_NSR_INS5_IJS14_SE_EEENS5_IJSE_SB_EEEEEEENS4_39AutoVectorizingCopyWithAssumedAlignmentILi128EEENS4_14SM90_TMA_STOREES1W_S1Y_S1Y_EEEvvEEEEvNT_6ParamsE)
        /*0044*/ 	.word	0x00000000
.L_30:


//--------------------- .nv.compat                --------------------------
	.section	.nv.compat,"",@"SHT_CUDA_COMPAT_INFO"
	.align	4
        /*0000*/ 	.byte	0x02, 0x09, 0x01, 0x00, 0x02, 0x02, 0x03, 0x00, 0x02, 0x05, 0x06, 0x00, 0x03, 0x07, 0x01, 0x01
        /*0010*/ 	.byte	0x02, 0x03, 0x01, 0x00, 0x02, 0x06, 0x01, 0x00, 0x04, 0x0b, 0x08, 0x00, 0x01, 0x00, 0x00, 0x00
        /*0020*/ 	.byte	0x00, 0x00, 0x00, 0x00


//--------------------- .nv.info._ZN7cutlass13device_kernelINS_4gemm6kernel13GemmUniversalIN4cute5tupleIJiiiiEEENS1_10collective13CollectiveMmaINS1_35MainloopSm100TmaUmmaWarpSpecializedILi20ELi2ELi4ENS5_IJNS4_1CILi1EEESB_SB_EEEEENS5_IJNSA_ILi64EEENSA_ILi256EEENSA_ILi32EEEEEEaNS5_IJlSB_lEEEaSI_NS4_8TiledMMAINS4_8MMA_AtomIJNS4_15SM100_MMA_S8_SSIaaiLi64ELi256ELNS4_4UMMA5MajorE0ELSN_0ELNSM_8SaturateE0EEEEEENS4_6LayoutISC_NS5_IJNSA_ILi0EEESS_SS_EEEEENS5_IJNS4_10UnderscoreESV_SV_EEEEENS4_13SM90_TMA_LOADENS4_14ComposedLayoutINS4_7SwizzleILi1ELi4ELi3EEENS4_18smem_ptr_flag_bitsILi8EEENSR_INS5_IJNSA_ILi8EEESG_EEENS5_IJSG_SB_EEEEEEEvNS4_8identityESY_S18_vS19_EENS_8epilogue10collective18CollectiveEpilogueINS1B_23Sm100TmaWarpSpecializedILi4ELi2ELi32ELb0ELb0EEEJSH_NS5_IJNSR_ISE_SB_EES1G_EEEaSI_aSI_NS1B_6fusion15FusionCallbacksIS1F_NS1I_17LinearCombinationIaiaiLNS_15FloatRoundStyleE2EEESH_S1H_JEEENS4_5SM1004TMEM4LOAD26SM100_TMEM_LOAD_16dp32b32xESY_NSZ_INS10_ILi2ELi4ELi3EEES13_NSR_INS5_IJS14_SE_EEENS5_IJSE_SB_EEEEEEENS4_39AutoVectorizingCopyWithAssumedAlignmentILi128EEENS4_14SM90_TMA_STOREES1W_S1Y_S1Y_EEEvvEEEEvNT_6ParamsE --------------------------
	.section	.nv.info._ZN7cutlass13device_kernelINS_4gemm6kernel13GemmUniversalIN4cute5tupleIJiiiiEEENS1_10collective13CollectiveMmaINS1_35MainloopSm100TmaUmmaWarpSpecializedILi20ELi2ELi4ENS5_IJNS4_1CILi1EEESB_SB_EEEEENS5_IJNSA_ILi64EEENSA_ILi256EEENSA_ILi32EEEEEEaNS5_IJlSB_lEEEaSI_NS4_8TiledMMAINS4_8MMA_AtomIJNS4_15SM100_MMA_S8_SSIaaiLi64ELi256ELNS4_4UMMA5MajorE0ELSN_0ELNSM_8SaturateE0EEEEEENS4_6LayoutISC_NS5_IJNSA_ILi0EEESS_SS_EEEEENS5_IJNS4_10UnderscoreESV_SV_EEEEENS4_13SM90_TMA_LOADENS4_14ComposedLayoutINS4_7SwizzleILi1ELi4ELi3EEENS4_18smem_ptr_flag_bitsILi8EEENSR_INS5_IJNSA_ILi8EEESG_EEENS5_IJSG_SB_EEEEEEEvNS4_8identityESY_S18_vS19_EENS_8epilogue10collective18CollectiveEpilogueINS1B_23Sm100TmaWarpSpecializedILi4ELi2ELi32ELb0ELb0EEEJSH_NS5_IJNSR_ISE_SB_EES1G_EEEaSI_aSI_NS1B_6fusion15FusionCallbacksIS1F_NS1I_17LinearCombinationIaiaiLNS_15FloatRoundStyleE2EEESH_S1H_JEEENS4_5SM1004TMEM4LOAD26SM100_TMEM_LOAD_16dp32b32xESY_NSZ_INS10_ILi2ELi4ELi3EEES13_NSR_INS5_IJS14_SE_EEENS5_IJSE_SB_EEEEEEENS4_39AutoVectorizingCopyWithAssumedAlignmentILi128EEENS4_14SM90_TMA_STOREES1W_S1Y_S1Y_EEEvvEEEEvNT_6ParamsE,"",@"SHT_CUDA_INFO"
	.sectionflags	@""
	.align	4


	//----- nvinfo : EIATTR_CUDA_API_VERSION
	.align		4
        /*0000*/ 	.byte	0x04, 0x37
        /*0002*/ 	.short	(.L_32 - .L_31)
.L_31:
        /*0004*/ 	.word	0x00000082


	//----- nvinfo : EIATTR_KPARAM_INFO
	.align		4
.L_32:
        /*0008*/ 	.byte	0x04, 0x17
        /*000a*/ 	.short	(.L_34 - .L_33)
.L_33:
        /*000c*/ 	.word	0x00000000
        /*0010*/ 	.short	0x0000
        /*0012*/ 	.short	0x0000
        /*0014*/ 	.byte	0x00, 0xf0, 0x01, 0x20


	//----- nvinfo : EIATTR_AT_ENTRY_FRAGMENTS
	.align		4
.L_34:
        /*0018*/ 	.byte	0x04, 0x4f
        /*001a*/ 	.short	(.L_36 - .L_35)


	//   ....[0]....
.L_35:
        /*001c*/ 	.word	0x00000006


	//----- nvinfo : EIATTR_RESERVED_SMEM_USED
	.align		4
.L_36:
        /*0020*/ 	.byte	0x01, 0x41
	.zero		2


	//----- nvinfo : EIATTR_SPARSE_MMA_MASK
	.align		4
        /*0024*/ 	.byte	0x03, 0x50
        /*0026*/ 	.short	0x0000


	//----- nvinfo : EIATTR_TCGEN05_1CTA_USED
	.align		4
        /*0028*/ 	.byte	0x01, 0x51
	.zero		2


	//----- nvinfo : EIATTR_MAXREG_COUNT
	.align		4
        /*002c*/ 	.byte	0x03, 0x1b
        /*002e*/ 	.short	0x00ff


	//----- nvinfo : EIATTR_NUM_BARRIERS
	.align		4
        /*0030*/ 	.byte	0x02, 0x4c
        /*0032*/ 	.byte	0x07
	.zero		1


	//----- nvinfo : EIATTR_EXTERNS
	.align		4
        /*0034*/ 	.byte	0x04, 0x0f
        /*0036*/ 	.short	(.L_38 - .L_37)


	//   ....[0]....
	.align		4
.L_37:
        /*0038*/ 	.word	index@(__assertfail)


	//----- nvinfo : EIATTR_MERCURY_ISA_VERSION
	.align		4
.L_38:
        /*003c*/ 	.byte	0x03, 0x5f
        /*003e*/ 	.short	0x0101


	//----- nvinfo : EIATTR_INT_WARP_WIDE_INSTR_OFFSETS
	.align		4
        /*0040*/ 	.byte	0x04, 0x31
        /*0042*/ 	.short	(.L_40 - .L_39)


	//   ....[0]....
.L_39:
        /*0044*/ 	.word	0x00002010


	//   ....[1]....
        /*0048*/ 	.word	0x00004270


	//   ....[2]....
        /*004c*/ 	.word	0x00004290


	//   ....[3]....
        /*0050*/ 	.word	0x000042c0


	//   ....[4]....
        /*0054*/ 	.word	0x00004c00


	//   ....[5]....
        /*0058*/ 	.word	0x00004c70


	//   ....[6]....
        /*005c*/ 	.word	0x00004d50


	//   ....[7]....
        /*0060*/ 	.word	0x00004dd0


	//   ....[8]....
        /*0064*/ 	.word	0x00004ee0


	//   ....[9]....
        /*0068*/ 	.word	0x00004f70


	//   ....[10]....
        /*006c*/ 	.word	0x00005150


	//   ....[11]....
        /*0070*/ 	.word	0x000052b0


	//----- nvinfo : EIATTR_COOP_GROUP_MASK_REGIDS
	.align		4
.L_40:
        /*0074*/ 	.byte	0x04, 0x29
        /*0076*/ 	.short	(.L_42 - .L_41)


	//   ....[0]....
.L_41:
        /*0078*/ 	.word	0xffffffff


	//   ....[1]....
        /*007c*/ 	.word	0xffffffff


	//   ....[2]....
        /*0080*/ 	.word	0xffffffff


	//   ....[3]....
        /*0084*/ 	.word	0xffffffff


	//   ....[4]....
        /*0088*/ 	.word	0xffffffff


	//   ....[5]....
        /*008c*/ 	.word	0xffffffff


	//   ....[6]....
        /*0090*/ 	.word	0xffffffff


	//   ....[7]....
        /*0094*/ 	.word	0xffffffff


	//   ....[8]....
        /*0098*/ 	.word	0xffffffff


	//   ....[9]....
        /*009c*/ 	.word	0xffffffff


	//   ....[10]....
        /*00a0*/ 	.word	0xffffffff


	//   ....[11]....
        /*00a4*/ 	.word	0xffffffff


	//   ....[12]....
        /*00a8*/ 	.word	0xffffffff


	//----- nvinfo : EIATTR_COOP_GROUP_INSTR_OFFSETS
	.align		4
.L_42:
        /*00ac*/ 	.byte	0x04, 0x28
        /*00ae*/ 	.short	(.L_44 - .L_43)


	//   ....[0]....
.L_43:
        /*00b0*/ 	.word	0x00000090


	//   ....[1]....
        /*00b4*/ 	.word	0x000004d0


	//   ....[2]....
        /*00b8*/ 	.word	0x00000870


	//   ....[3]....
        /*00bc*/ 	.word	0x00000a10


	//   ....[4]....
        /*00c0*/ 	.word	0x00000b10


	//   ....[5]....
        /*00c4*/ 	.word	0x00000c80


	//   ....[6]....
        /*00c8*/ 	.word	0x00000e20


	//   ....[7]....
        /*00cc*/ 	.word	0x00001ef0


	//   ....[8]....
        /*00d0*/ 	.word	0x000035d0


	//   ....[9]....
        /*00d4*/ 	.word	0x000037e0


	//   ....[10]....
        /*00d8*/ 	.word	0x00003810


	//   ....[11]....
        /*00dc*/ 	.word	0x00004150


	//   ....[12]....
        /*00e0*/ 	.word	0x00004380


	//----- nvinfo : EIATTR_VRC_CTA_INIT_COUNT
	.align		4
.L_44:
        /*00e4*/ 	.byte	0x02, 0x4a
        /*00e6*/ 	.byte	0x80
	.zero		1


	//----- nvinfo : EIATTR_SYSCALL_OFFSETS
	.align		4
        /*00e8*/ 	.byte	0x04, 0x46
        /*00ea*/ 	.short	(.L_46 - .L_45)


	//   ....[0]....
.L_45:
        /*00ec*/ 	.word	0x00005d40


	//   ....[1]....
        /*00f0*/ 	.word	0x00005e80


	//   ....[2]....
        /*00f4*/ 	.word	0x00006680


	//   ....[3]....
        /*00f8*/ 	.word	0x00007430


	//   ....[4]....
        /*00fc*/ 	.word	0x00008170


	//   ....[5]....
        /*0100*/ 	.word	0x00008ee0


	//----- nvinfo : EIATTR_MBARRIER_INSTR_OFFSETS
	.align		4
.L_46:
        /*0104*/ 	.byte	0x04, 0x39
        /*0106*/ 	.short	(.L_48 - .L_47)


	//   ....[0]....
.L_47:
        /*0108*/ 	.word	0x000005d0
        /*010c*/ 	.word	0x000000ff
        /*0110*/ 	.word	0x00000000
        /*0114*/ 	.short	0x0100
        /*0116*/ 	.byte	0x05
	.zero		1


	//   ....[1]....
        /*0118*/ 	.word	0x000005e0
        /*011c*/ 	.word	0x000000ff
        /*0120*/ 	.word	0x000000a0
        /*0124*/ 	.short	0x0100
        /*0126*/ 	.byte	0x05
	.zero		1


	//   ....[2]....
        /*0128*/ 	.word	0x000005f0
        /*012c*/ 	.word	0x000000ff
        /*0130*/ 	.word	0x00000008
        /*0134*/ 	.short	0x0100
        /*0136*/ 	.byte	0x05
	.zero		1


	//   ....[3]....
        /*0138*/ 	.word	0x00000600
        /*013c*/ 	.word	0x000000ff
        /*0140*/ 	.word	0x000000a8
        /*0144*/ 	.short	0x0100
        /*0146*/ 	.byte	0x05
	.zero		1


	//   ....[4]....
        /*0148*/ 	.word	0x00000610
        /*014c*/ 	.word	0x000000ff
        /*0150*/ 	.word	0x00000010
        /*0154*/ 	.short	0x0100
        /*0156*/ 	.byte	0x05
	.zero		1


	//   ....[5]....
        /*0158*/ 	.word	0x00000620
        /*015c*/ 	.word	0x000000ff
        /*0160*/ 	.word	0x000000b0
        /*0164*/ 	.short	0x0100
        /*0166*/ 	.byte	0x05
	.zero		1


	//   ....[6]....
        /*0168*/ 	.word	0x00000630
        /*016c*/ 	.word	0x000000ff
        /*0170*/ 	.word	0x00000018
        /*0174*/ 	.short	0x0100
        /*0176*/ 	.byte	0x05
	.zero		1


	//   ....[7]....
        /*0178*/ 	.word	0x00000640
        /*017c*/ 	.word	0x000000ff
        /*0180*/ 	.word	0x000000b8
        /*0184*/ 	.short	0x0100
        /*0186*/ 	.byte	0x05
	.zero		1


	//   ....[8]....
        /*0188*/ 	.word	0x00000650
        /*018c*/ 	.word	0x000000ff
        /*0190*/ 	.word	0x00000020
        /*0194*/ 	.short	0x0100
        /*0196*/ 	.byte	0x05
	.zero		1


	//   ....[9]....
        /*0198*/ 	.word	0x00000660
        /*019c*/ 	.word	0x000000ff
        /*01a0*/ 	.word	0x000000c0
        /*01a4*/ 	.short	0x0100
        /*01a6*/ 	.byte	0x05
	.zero		1


	//   ....[10]....
        /*01a8*/ 	.word	0x00000670
        /*01ac*/ 	.word	0x000000ff
        /*01b0*/ 	.word	0x00000028
        /*01b4*/ 	.short	0x0100
        /*01b6*/ 	.byte	0x05
	.zero		1


	//   ....[11]....
        /*01b8*/ 	.word	0x00000680
        /*01bc*/ 	.word	0x000000ff
        /*01c0*/ 	.word	0x000000c8
        /*01c4*/ 	.short	0x0100
        /*01c6*/ 	.byte	0x05
	.zero		1


	//   ....[12]....
        /*01c8*/ 	.word	0x00000690
        /*01cc*/ 	.word	0x000000ff
        /*01d0*/ 	.word	0x00000030
        /*01d4*/ 	.short	0x0100
        /*01d6*/ 	.byte	0x05
	.zero		1


	//   ....[13]....
        /*01d8*/ 	.word	0x000006a0
        /*01dc*/ 	.word	0x000000ff
        /*01e0*/ 	.word	0x000000d0
        /*01e4*/ 	.short	0x0100
        /*01e6*/ 	.byte	0x05
	.zero		1


	//   ....[14]....
        /*01e8*/ 	.word	0x000006b0
        /*01ec*/ 	.word	0x000000ff
        /*01f0*/ 	.word	0x00000038
        /*01f4*/ 	.short	0x0100
        /*01f6*/ 	.byte	0x05
	.zero		1


	//   ....[15]....
        /*01f8*/ 	.word	0x000006c0
        /*01fc*/ 	.word	0x000000ff
        /*0200*/ 	.word	0x000000d8
        /*0204*/ 	.short	0x0100
        /*0206*/ 	.byte	0x05
	.zero		1


	//   ....[16]....
        /*0208*/ 	.word	0x000006d0
        /*020c*/ 	.word	0x000000ff
        /*0210*/ 	.word	0x00000040
        /*0214*/ 	.short	0x0100
        /*0216*/ 	.byte	0x05
	.zero		1


	//   ....[17]....
        /*0218*/ 	.word	0x000006e0
        /*021c*/ 	.word	0x000000ff
        /*0220*/ 	.word	0x000000e0
        /*0224*/ 	.short	0x0100
        /*0226*/ 	.byte	0x05
	.zero		1


	//   ....[18]....
        /*0228*/ 	.word	0x000006f0
        /*022c*/ 	.word	0x000000ff
        /*0230*/ 	.word	0x00000048
        /*0234*/ 	.short	0x0100
        /*0236*/ 	.byte	0x05
	.zero		1


	//   ....[19]....
        /*0238*/ 	.word	0x00000700
        /*023c*/ 	.word	0x000000ff
        /*0240*/ 	.word	0x000000e8
        /*0244*/ 	.short	0x0100
        /*0246*/ 	.byte	0x05
	.zero		1


	//   ....[20]....
        /*0248*/ 	.word	0x00000710
        /*024c*/ 	.word	0x000000ff
        /*0250*/ 	.word	0x00000050
        /*0254*/ 	.short	0x0100
        /*0256*/ 	.byte	0x05
	.zero		1


	//   ....[21]....
        /*0258*/ 	.word	0x00000720
        /*025c*/ 	.word	0x000000ff
        /*0260*/ 	.word	0x000000f0
        /*0264*/ 	.short	0x0100
        /*0266*/ 	.byte	0x05
	.zero		1


	//   ....[22]....
        /*0268*/ 	.word	0x00000730
        /*026c*/ 	.word	0x000000ff
        /*0270*/ 	.word	0x00000058
        /*0274*/ 	.short	0x0100
        /*0276*/ 	.byte	0x05
	.zero		1


	//   ....[23]....
        /*0278*/ 	.word	0x00000740
        /*027c*/ 	.word	0x000000ff
        /*0280*/ 	.word	0x000000f8
        /*0284*/ 	.short	0x0100
        /*0286*/ 	.byte	0x05
	.zero		1


	//   ....[24]....
        /*0288*/ 	.word	0x00000750
        /*028c*/ 	.word	0x000000ff
        /*0290*/ 	.word	0x00000060
        /*0294*/ 	.short	0x0100
        /*0296*/ 	.byte	0x05
	.zero		1


	//   ....[25]....
        /*0298*/ 	.word	0x00000760
        /*029c*/ 	.word	0x000000ff
        /*02a0*/ 	.word	0x00000100
        /*02a4*/ 	.short	0x0100
        /*02a6*/ 	.byte	0x05
	.zero		1


	//   ....[26]....
        /*02a8*/ 	.word	0x00000770
        /*02ac*/ 	.word	0x000000ff
        /*02b0*/ 	.word	0x00000068
        /*02b4*/ 	.short	0x0100
        /*02b6*/ 	.byte	0x05
	.zero		1


	//   ....[27]....
        /*02b8*/ 	.word	0x00000780
        /*02bc*/ 	.word	0x000000ff
        /*02c0*/ 	.word	0x00000108
        /*02c4*/ 	.short	0x0100
        /*02c6*/ 	.byte	0x05
	.zero		1


	//   ....[28]....
        /*02c8*/ 	.word	0x00000790
        /*02cc*/ 	.word	0x000000ff
        /*02d0*/ 	.word	0x00000070
        /*02d4*/ 	.short	0x0100
        /*02d6*/ 	.byte	0x05
	.zero		1


	//   ....[29]....
        /*02d8*/ 	.word	0x000007a0
        /*02dc*/ 	.word	0x000000ff
        /*02e0*/ 	.word	0x00000110
        /*02e4*/ 	.short	0x0100
        /*02e6*/ 	.byte	0x05
	.zero		1


	//   ....[30]....
        /*02e8*/ 	.word	0x000007b0
        /*02ec*/ 	.word	0x000000ff
        /*02f0*/ 	.word	0x00000078
        /*02f4*/ 	.short	0x0100
        /*02f6*/ 	.byte	0x05
	.zero		1


	//   ....[31]....
        /*02f8*/ 	.word	0x000007c0
        /*02fc*/ 	.word	0x000000ff
        /*0300*/ 	.word	0x00000118
        /*0304*/ 	.short	0x0100
        /*0306*/ 	.byte	0x05
	.zero		1


	//   ....[32]....
        /*0308*/ 	.word	0x000007d0
        /*030c*/ 	.word	0x000000ff
        /*0310*/ 	.word	0x00000080
        /*0314*/ 	.short	0x0100
        /*0316*/ 	.byte	0x05
	.zero		1


	//   ....[33]....
        /*0318*/ 	.word	0x000007e0
        /*031c*/ 	.word	0x000000ff
        /*0320*/ 	.word	0x00000120
        /*0324*/ 	.short	0x0100
        /*0326*/ 	.byte	0x05
	.zero		1


	//   ....[34]....
        /*0328*/ 	.word	0x000007f0
        /*032c*/ 	.word	0x000000ff
        /*0330*/ 	.word	0x00000088
        /*0334*/ 	.short	0x0100
        /*0336*/ 	.byte	0x05
	.zero		1


	//   ....[35]....
        /*0338*/ 	.word	0x00000800
        /*033c*/ 	.word	0x000000ff
        /*0340*/ 	.word	0x00000128
        /*0344*/ 	.short	0x0100
        /*0346*/ 	.byte	0x05
	.zero		1


	//   ....[36]....
        /*0348*/ 	.word	0x00000810
        /*034c*/ 	.word	0x000000ff
        /*0350*/ 	.word	0x00000090
        /*0354*/ 	.short	0x0100
        /*0356*/ 	.byte	0x05
	.zero		1


	//   ....[37]....
        /*0358*/ 	.word	0x00000820
        /*035c*/ 	.word	0x000000ff
        /*0360*/ 	.word	0x00000130
        /*0364*/ 	.short	0x0100
        /*0366*/ 	.byte	0x05
	.zero		1


	//   ....[38]....
        /*0368*/ 	.word	0x00000830
        /*036c*/ 	.word	0x000000ff
        /*0370*/ 	.word	0x00000098
        /*0374*/ 	.short	0x0100
        /*0376*/ 	.byte	0x05
	.zero		1


	//   ....[39]....
        /*0378*/ 	.word	0x00000840
        /*037c*/ 	.word	0x000000ff
        /*0380*/ 	.word	0x00000138
        /*0384*/ 	.short	0x0100
        /*0386*/ 	.byte	0x05
	.zero		1


	//   ....[40]....
        /*0388*/ 	.word	0x00000980
        /*038c*/ 	.word	0x000000ff
        /*0390*/ 	.word	0x00000140
        /*0394*/ 	.short	0x0100
        /*0396*/ 	.byte	0x07
	.zero		1


	//   ....[41]....
        /*0398*/ 	.word	0x00000990
        /*039c*/ 	.word	0x000000ff
        /*03a0*/ 	.word	0x00000160
        /*03a4*/ 	.short	0x0100
        /*03a6*/ 	.byte	0x07
	.zero		1


	//   ....[42]....
        /*03a8*/ 	.word	0x000009a0
        /*03ac*/ 	.word	0x000000ff
        /*03b0*/ 	.word	0x00000148
        /*03b4*/ 	.short	0x0100
        /*03b6*/ 	.byte	0x07
	.zero		1


	//   ....[43]....
        /*03b8*/ 	.word	0x000009b0
        /*03bc*/ 	.word	0x000000ff
        /*03c0*/ 	.word	0x00000168
        /*03c4*/ 	.short	0x0100
        /*03c6*/ 	.byte	0x07
	.zero		1


	//   ....[44]....
        /*03c8*/ 	.word	0x000009c0
        /*03cc*/ 	.word	0x000000ff
        /*03d0*/ 	.word	0x00000150
        /*03d4*/ 	.short	0x0100
        /*03d6*/ 	.byte	0x07
	.zero		1


	//   ....[45]....
        /*03d8*/ 	.word	0x000009d0
        /*03dc*/ 	.word	0x000000ff
        /*03e0*/ 	.word	0x00000170
        /*03e4*/ 	.short	0x0100
        /*03e6*/ 	.byte	0x07
	.zero		1


	//   ....[46]....
        /*03e8*/ 	.word	0x000009e0
        /*03ec*/ 	.word	0x000000ff
        /*03f0*/ 	.word	0x00000158
        /*03f4*/ 	.short	0x0100
        /*03f6*/ 	.byte	0x07
	.zero		1


	//   ....[47]....
        /*03f8*/ 	.word	0x000009f0
        /*03fc*/ 	.word	0x000000ff
        /*0400*/ 	.word	0x00000178
        /*0404*/ 	.short	0x0100
        /*0406*/ 	.byte	0x07
	.zero		1


	//   ....[48]....
        /*0408*/ 	.word	0x00000ae0
        /*040c*/ 	.word	0x000000ff
        /*0410*/ 	.word	0x00000180
        /*0414*/ 	.short	0x0100
        /*0416*/ 	.byte	0x05
	.zero		1


	//   ....[49]....
        /*0418*/ 	.word	0x00000af0
        /*041c*/ 	.word	0x000000ff
        /*0420*/ 	.word	0x00000188
        /*0424*/ 	.short	0x0100
        /*0426*/ 	.byte	0x05
	.zero		1


	//   ....[50]....
        /*0428*/ 	.word	0x00000c30
        /*042c*/ 	.word	0x000000ff
        /*0430*/ 	.word	0x00000190
        /*0434*/ 	.short	0x0100
        /*0436*/ 	.byte	0x05
	.zero		1


	//   ....[51]....
        /*0438*/ 	.word	0x00000c40
        /*043c*/ 	.word	0x000000ff
        /*0440*/ 	.word	0x000001a0
        /*0444*/ 	.short	0x0100
        /*0446*/ 	.byte	0x05
	.zero		1


	//   ....[52]....
        /*0448*/ 	.word	0x00000c50
        /*044c*/ 	.word	0x000000ff
        /*0450*/ 	.word	0x00000198
        /*0454*/ 	.short	0x0100
        /*0456*/ 	.byte	0x05
	.zero		1


	//   ....[53]....
        /*0458*/ 	.word	0x00000c60
        /*045c*/ 	.word	0x000000ff
        /*0460*/ 	.word	0x000001a8
        /*0464*/ 	.short	0x0100
        /*0466*/ 	.byte	0x05
	.zero		1


	//   ....[54]....
        /*0468*/ 	.word	0x00000d90
        /*046c*/ 	.word	0x000000ff
        /*0470*/ 	.word	0x000001b0
        /*0474*/ 	.short	0x0100
        /*0476*/ 	.byte	0x07
	.zero		1


	//   ....[55]....
        /*0478*/ 	.word	0x00000da0
        /*047c*/ 	.word	0x000000ff
        /*0480*/ 	.word	0x000001d0
        /*0484*/ 	.short	0x0100
        /*0486*/ 	.byte	0x07
	.zero		1


	//   ....[56]....
        /*0488*/ 	.word	0x00000db0
        /*048c*/ 	.word	0x000000ff
        /*0490*/ 	.word	0x000001b8
        /*0494*/ 	.short	0x0100
        /*0496*/ 	.byte	0x07
	.zero		1


	//   ....[57]....
        /*0498*/ 	.word	0x00000dc0
        /*049c*/ 	.word	0x000000ff
        /*04a0*/ 	.word	0x000001d8
        /*04a4*/ 	.short	0x0100
        /*04a6*/ 	.byte	0x07
	.zero		1


	//   ....[58]....
        /*04a8*/ 	.word	0x00000dd0
        /*04ac*/ 	.word	0x000000ff
        /*04b0*/ 	.word	0x000001c0
        /*04b4*/ 	.short	0x0100
        /*04b6*/ 	.byte	0x07
	.zero		1


	//   ....[59]....
        /*04b8*/ 	.word	0x00000de0
        /*04bc*/ 	.word	0x000000ff
        /*04c0*/ 	.word	0x000001e0
        /*04c4*/ 	.short	0x0100
        /*04c6*/ 	.byte	0x07
	.zero		1


	//   ....[60]....
        /*04c8*/ 	.word	0x00000df0
        /*04cc*/ 	.word	0x000000ff
        /*04d0*/ 	.word	0x000001c8
        /*04d4*/ 	.short	0x0100
        /*04d6*/ 	.byte	0x07
	.zero		1


	//   ....[61]....
        /*04d8*/ 	.word	0x00000e00
        /*04dc*/ 	.word	0x000000ff
        /*04e0*/ 	.word	0x000001e8
        /*04e4*/ 	.short	0x0100
        /*04e6*/ 	.byte	0x07
	.zero		1


	//   ....[62]....
        /*04e8*/ 	.word	0x00000ef0
        /*04ec*/ 	.word	0x000000ff
        /*04f0*/ 	.word	0x000001f0
        /*04f4*/ 	.short	0x0100
        /*04f6*/ 	.byte	0x05
	.zero		1


	//   ....[63]....
        /*04f8*/ 	.word	0x00000f00
        /*04fc*/ 	.word	0x000000ff
        /*0500*/ 	.word	0x00000200
        /*0504*/ 	.short	0x0100
        /*0506*/ 	.byte	0x05
	.zero		1


	//   ....[64]....
        /*0508*/ 	.word	0x00000f10
        /*050c*/ 	.word	0x000000ff
        /*0510*/ 	.word	0x000001f8
        /*0514*/ 	.short	0x0100
        /*0516*/ 	.byte	0x05
	.zero		1


	//   ....[65]....
        /*0518*/ 	.word	0x00000f20
        /*051c*/ 	.word	0x000000ff
        /*0520*/ 	.word	0x00000208
        /*0524*/ 	.short	0x0100
        /*0526*/ 	.byte	0x05
	.zero		1


	//   ....[66]....
        /*0528*/ 	.word	0x000017f0
        /*052c*/ 	.word	0x00000003
        /*0530*/ 	.word	0x00000200
        /*0534*/ 	.short	0x010a
        /*0536*/ 	.byte	0xff
	.zero		1


	//   ....[67]....
        /*0538*/ 	.word	0x00001820
        /*053c*/ 	.word	0x00000003
        /*0540*/ 	.word	0x000001f0
        /*0544*/ 	.short	0x0101
        /*0546*/ 	.byte	0xff
	.zero		1


	//   ....[68]....
        /*0548*/ 	.word	0x000018f0
        /*054c*/ 	.word	0x000000ff
        /*0550*/ 	.word	0x000000a0
        /*0554*/ 	.short	0x010a
        /*0556*/ 	.byte	0x08
	.zero		1


	//   ....[69]....
        /*0558*/ 	.word	0x00001990
        /*055c*/ 	.word	0x000000ff
        /*0560*/ 	.word	0x000000a0
        /*0564*/ 	.short	0x010a
        /*0566*/ 	.byte	0x21
	.zero		1


	//   ....[70]....
        /*0568*/ 	.word	0x00001ae0
        /*056c*/ 	.word	0x000000ff
        /*0570*/ 	.word	0x000000a0
        /*0574*/ 	.short	0x010a
        /*0576*/ 	.byte	0x08
	.zero		1


	//   ....[71]....
        /*0578*/ 	.word	0x00001bf0
        /*057c*/ 	.word	0x000000ff
        /*0580*/ 	.word	0x00000188
        /*0584*/ 	.short	0x0101
        /*0586*/ 	.byte	0x04
	.zero		1


	//   ....[72]....
        /*0588*/ 	.word	0x00001c10
        /*058c*/ 	.word	0x000000ff
        /*0590*/ 	.word	0x000000a0
        /*0594*/ 	.short	0x010a
        /*0596*/ 	.byte	0x08
	.zero		1


	//   ....[73]....
        /*0598*/ 	.word	0x00001c90
        /*059c*/ 	.word	0x000000ff
        /*05a0*/ 	.word	0x000000a0
        /*05a4*/ 	.short	0x010a
        /*05a6*/ 	.byte	0x11
	.zero		1


	//   ....[74]....
        /*05a8*/ 	.word	0x00001de0
        /*05ac*/ 	.word	0x000000ff
        /*05b0*/ 	.word	0x000000a0
        /*05b4*/ 	.short	0x010a
        /*05b6*/ 	.byte	0x08
	.zero		1


	//   ....[75]....
        /*05b8*/ 	.word	0x00001f20
        /*05bc*/ 	.word	0x00000002
        /*05c0*/ 	.word	0x00000190
        /*05c4*/ 	.short	0x010a
        /*05c6*/ 	.byte	0xff
	.zero		1


	//   ....[76]....
        /*05c8*/ 	.word	0x00001fe0
        /*05cc*/ 	.word	0x00000002
        /*05d0*/ 	.word	0x00000000
        /*05d4*/ 	.short	0x0101
        /*05d6*/ 	.byte	0xff
	.zero		1


	//   ....[77]....
        /*05d8*/ 	.word	0x00002540
        /*05dc*/ 	.word	0x000000ff
        /*05e0*/ 	.word	0x00000000
        /*05e4*/ 	.short	0x010a
        /*05e6*/ 	.byte	0x05
	.zero		1


	//   ....[78]....
        /*05e8*/ 	.word	0x000025d0
        /*05ec*/ 	.word	0x000000ff
        /*05f0*/ 	.word	0x00000000
        /*05f4*/ 	.short	0x010a
        /*05f6*/ 	.byte	0x05
	.zero		1


	//   ....[79]....
        /*05f8*/ 	.word	0x00002660
        /*05fc*/ 	.word	0x000000ff
        /*0600*/ 	.word	0x00000000
        /*0604*/ 	.short	0x010a
        /*0606*/ 	.byte	0x05
	.zero		1


	//   ....[80]....
        /*0608*/ 	.word	0x000026f0
        /*060c*/ 	.word	0x000000ff
        /*0610*/ 	.word	0x00000000
        /*0614*/ 	.short	0x010a
        /*0616*/ 	.byte	0x05
	.zero		1


	//   ....[81]....
        /*0618*/ 	.word	0x00002780
        /*061c*/ 	.word	0x000000ff
        /*0620*/ 	.word	0x00000000
        /*0624*/ 	.short	0x010a
        /*0626*/ 	.byte	0x05
	.zero		1


	//   ....[82]....
        /*0628*/ 	.word	0x00002810
        /*062c*/ 	.word	0x000000ff
        /*0630*/ 	.word	0x00000000
        /*0634*/ 	.short	0x010a
        /*0636*/ 	.byte	0x05
	.zero		1


	//   ....[83]....
        /*0638*/ 	.word	0x000028a0
        /*063c*/ 	.word	0x000000ff
        /*0640*/ 	.word	0x00000000
        /*0644*/ 	.short	0x010a
        /*0646*/ 	.byte	0x05
	.zero		1


	//   ....[84]....
        /*0648*/ 	.word	0x00002930
        /*064c*/ 	.word	0x000000ff
        /*0650*/ 	.word	0x00000000
        /*0654*/ 	.short	0x010a
        /*0656*/ 	.byte	0x05
	.zero		1


	//   ....[85]....
        /*0658*/ 	.word	0x000029c0
        /*065c*/ 	.word	0x000000ff
        /*0660*/ 	.word	0x00000000
        /*0664*/ 	.short	0x010a
        /*0666*/ 	.byte	0x05
	.zero		1


	//   ....[86]....
        /*0668*/ 	.word	0x00002a50
        /*066c*/ 	.word	0x000000ff
        /*0670*/ 	.word	0x00000000
        /*0674*/ 	.short	0x010a
        /*0676*/ 	.byte	0x05
	.zero		1


	//   ....[87]....
        /*0678*/ 	.word	0x00002ae0
        /*067c*/ 	.word	0x000000ff
        /*0680*/ 	.word	0x00000000
        /*0684*/ 	.short	0x010a
        /*0686*/ 	.byte	0x05
	.zero		1


	//   ....[88]....
        /*0688*/ 	.word	0x00002b70
        /*068c*/ 	.word	0x000000ff
        /*0690*/ 	.word	0x00000000
        /*0694*/ 	.short	0x010a
        /*0696*/ 	.byte	0x05
	.zero		1


	//   ....[89]....
        /*0698*/ 	.word	0x00002c00
        /*069c*/ 	.word	0x000000ff
        /*06a0*/ 	.word	0x00000000
        /*06a4*/ 	.short	0x010a
        /*06a6*/ 	.byte	0x05
	.zero		1


	//   ....[90]....
        /*06a8*/ 	.word	0x00002c90
        /*06ac*/ 	.word	0x000000ff
        /*06b0*/ 	.word	0x00000000
        /*06b4*/ 	.short	0x010a
        /*06b6*/ 	.byte	0x05
	.zero		1


	//   ....[91]....
        /*06b8*/ 	.word	0x00002d20
        /*06bc*/ 	.word	0x000000ff
        /*06c0*/ 	.word	0x00000000
        /*06c4*/ 	.short	0x010a
        /*06c6*/ 	.byte	0x05
	.zero		1


	//   ....[92]....
        /*06c8*/ 	.word	0x00002db0
        /*06cc*/ 	.word	0x000000ff
        /*06d0*/ 	.word	0x00000000
        /*06d4*/ 	.short	0x010a
        /*06d6*/ 	.byte	0x05
	.zero		1


	//   ....[93]....
        /*06d8*/ 	.word	0x00002e40
        /*06dc*/ 	.word	0x000000ff
        /*06e0*/ 	.word	0x00000000
        /*06e4*/ 	.short	0x010a
        /*06e6*/ 	.byte	0x05
	.zero		1


	//   ....[94]....
        /*06e8*/ 	.word	0x00002ed0
        /*06ec*/ 	.word	0x000000ff
        /*06f0*/ 	.word	0x00000000
        /*06f4*/ 	.short	0x010a
        /*06f6*/ 	.byte	0x05
	.zero		1


	//   ....[95]....
        /*06f8*/ 	.word	0x00002f60
        /*06fc*/ 	.word	0x000000ff
        /*0700*/ 	.word	0x00000000
        /*0704*/ 	.short	0x010a
        /*0706*/ 	.byte	0x05
	.zero		1


	//   ....[96]....
        /*0708*/ 	.word	0x00003000
        /*070c*/ 	.word	0x00000000
        /*0710*/ 	.word	0x00000000
        /*0714*/ 	.short	0x010a
        /*0716*/ 	.byte	0xff
	.zero		1


	//   ....[97]....
        /*0718*/ 	.word	0x00003120
        /*071c*/ 	.word	0x00000000
        /*0720*/ 	.word	0x000001f0
        /*0724*/ 	.short	0x010a
        /*0726*/ 	.byte	0xff
	.zero		1


	//   ....[98]....
        /*0728*/ 	.word	0x00003180
        /*072c*/ 	.word	0x00000004
        /*0730*/ 	.word	0x00000000
        /*0734*/ 	.short	0x0101
        /*0736*/ 	.byte	0xff
	.zero		1


	//   ....[99]....
        /*0738*/ 	.word	0x000031a0
        /*073c*/ 	.word	0x000000ff
        /*0740*/ 	.word	0x000001a0
        /*0744*/ 	.short	0x010a
        /*0746*/ 	.byte	0x05
	.zero		1


	//   ....[100]....
        /*0748*/ 	.word	0x000032c0
        /*074c*/ 	.word	0x00000000
        /*0750*/ 	.word	0x00000190
        /*0754*/ 	.short	0x010a
        /*0756*/ 	.byte	0xff
	.zero		1


	//   ....[101]....
        /*0758*/ 	.word	0x000033d0
        /*075c*/ 	.word	0x00000000
        /*0760*/ 	.word	0x00000000
        /*0764*/ 	.short	0x0101
        /*0766*/ 	.byte	0xff
	.zero		1


	//   ....[102]....
        /*0768*/ 	.word	0x00003460
        /*076c*/ 	.word	0x000000ff
        /*0770*/ 	.word	0x000001a0
        /*0774*/ 	.short	0x0106
        /*0776*/ 	.byte	0x05
	.zero		1


	//   ....[103]....
        /*0778*/ 	.word	0x00003480
        /*077c*/ 	.word	0x000000ff
        /*0780*/ 	.word	0x000001a0
        /*0784*/ 	.short	0x010a
        /*0786*/ 	.byte	0x05
	.zero		1


	//   ....[104]....
        /*0788*/ 	.word	0x00003510
        /*078c*/ 	.word	0x000000ff
        /*0790*/ 	.word	0x000001a0
        /*0794*/ 	.short	0x0106
        /*0796*/ 	.byte	0x04
	.zero		1


	//   ....[105]....
        /*0798*/ 	.word	0x00003550
        /*079c*/ 	.word	0x00000000
        /*07a0*/ 	.word	0x000001a0
        /*07a4*/ 	.short	0x010a
        /*07a6*/ 	.byte	0xff
	.zero		1


	//   ....[106]....
        /*07a8*/ 	.word	0x00003a30
        /*07ac*/ 	.word	0x00000000
        /*07b0*/ 	.word	0x00000190
        /*07b4*/ 	.short	0x010a
        /*07b6*/ 	.byte	0xff
	.zero		1


	//   ....[107]....
        /*07b8*/ 	.word	0x00003b30
        /*07bc*/ 	.word	0x00000003
        /*07c0*/ 	.word	0x00000000
        /*07c4*/ 	.short	0x0101
        /*07c6*/ 	.byte	0xff
	.zero		1


	//   ....[108]....
        /*07c8*/ 	.word	0x00003b40
        /*07cc*/ 	.word	0x000000ff
        /*07d0*/ 	.word	0x00000000
        /*07d4*/ 	.short	0x010a
        /*07d6*/ 	.byte	0x04
	.zero		1


	//   ....[109]....
        /*07d8*/ 	.word	0x00003b60
        /*07dc*/ 	.word	0x000000ff
        /*07e0*/ 	.word	0x000001d0
        /*07e4*/ 	.short	0x010a
        /*07e6*/ 	.byte	0x09
	.zero		1


	//   ....[110]....
        /*07e8*/ 	.word	0x00003ca0
        /*07ec*/ 	.word	0x000000ff
        /*07f0*/ 	.word	0x00000000
        /*07f4*/ 	.short	0x010a
        /*07f6*/ 	.byte	0x07
	.zero		1


	//   ....[111]....
        /*07f8*/ 	.word	0x00003dd0
        /*07fc*/ 	.word	0x000000ff
        /*0800*/ 	.word	0x00000000
        /*0804*/ 	.short	0x010a
        /*0806*/ 	.byte	0x04
	.zero		1


	//   ....[112]....
        /*0808*/ 	.word	0x00003f80
        /*080c*/ 	.word	0x000000ff
        /*0810*/ 	.word	0x00000000
        /*0814*/ 	.short	0x010a
        /*0816*/ 	.byte	0x05
	.zero		1


	//   ....[113]....
        /*0818*/ 	.word	0x00004010
        /*081c*/ 	.word	0x000000ff
        /*0820*/ 	.word	0x00000000
        /*0824*/ 	.short	0x010a
        /*0826*/ 	.byte	0x05
	.zero		1


	//   ....[114]....
        /*0828*/ 	.word	0x000040a0
        /*082c*/ 	.word	0x000000ff
        /*0830*/ 	.word	0x00000000
        /*0834*/ 	.short	0x010a
        /*0836*/ 	.byte	0x05
	.zero		1


	//   ....[115]....
        /*0838*/ 	.word	0x00004130
        /*083c*/ 	.word	0x000000ff
        /*0840*/ 	.word	0x00000000
        /*0844*/ 	.short	0x010a
        /*0846*/ 	.byte	0x07
	.zero		1


	//   ....[116]....
        /*0848*/ 	.word	0x000045b0
        /*084c*/ 	.word	0x00000000
        /*0850*/ 	.word	0x00000190
        /*0854*/ 	.short	0x010a
        /*0856*/ 	.byte	0xff
	.zero		1


	//   ....[117]....
        /*0858*/ 	.word	0x00004670
        /*085c*/ 	.word	0x00000000
        /*0860*/ 	.word	0x00000000
        /*0864*/ 	.short	0x0101
        /*0866*/ 	.byte	0xff
	.zero		1


	//   ....[118]....
        /*0868*/ 	.word	0x00004990
        /*086c*/ 	.word	0x000000ff
        /*0870*/ 	.word	0x00000188
        /*0874*/ 	.short	0x010a
        /*0876*/ 	.byte	0x07
	.zero		1


	//   ....[119]....
        /*0878*/ 	.word	0x00004b80
        /*087c*/ 	.word	0x000000ff
        /*0880*/ 	.word	0x00000160
        /*0884*/ 	.short	0x010a
        /*0886*/ 	.byte	0x07
	.zero		1


	//   ....[120]....
        /*0888*/ 	.word	0x00004cf0
        /*088c*/ 	.word	0x000000ff
        /*0890*/ 	.word	0x00000140
        /*0894*/ 	.short	0x010b
        /*0896*/ 	.byte	0x07
	.zero		1


	//   ....[121]....
        /*0898*/ 	.word	0x00004d00
        /*089c*/ 	.word	0x000000ff
        /*08a0*/ 	.word	0x00000000
        /*08a4*/ 	.short	0x0101
        /*08a6*/ 	.byte	0x08
	.zero		1


	//   ....[122]....
        /*08a8*/ 	.word	0x00004d20
        /*08ac*/ 	.word	0x000000ff
        /*08b0*/ 	.word	0x00000168
        /*08b4*/ 	.short	0x010a
        /*08b6*/ 	.byte	0x07
	.zero		1


	//   ....[123]....
        /*08b8*/ 	.word	0x00004e80
        /*08bc*/ 	.word	0x000000ff
        /*08c0*/ 	.word	0x00000148
        /*08c4*/ 	.short	0x010b
        /*08c6*/ 	.byte	0x07
	.zero		1


	//   ....[124]....
        /*08c8*/ 	.word	0x00004e90
        /*08cc*/ 	.word	0x000000ff
        /*08d0*/ 	.word	0x00000000
        /*08d4*/ 	.short	0x0101
        /*08d6*/ 	.byte	0x08
	.zero		1


	//   ....[125]....
        /*08d8*/ 	.word	0x00004ea0
        /*08dc*/ 	.word	0x000000ff
        /*08e0*/ 	.word	0x00000170
        /*08e4*/ 	.short	0x010a
        /*08e6*/ 	.byte	0x07
	.zero		1


	//   ....[126]....
        /*08e8*/ 	.word	0x00005040
        /*08ec*/ 	.word	0x000000ff
        /*08f0*/ 	.word	0x00000150
        /*08f4*/ 	.short	0x010b
        /*08f6*/ 	.byte	0x07
	.zero		1


	//   ....[127]....
        /*08f8*/ 	.word	0x000050b0
        /*08fc*/ 	.word	0x000000ff
        /*0900*/ 	.word	0x00000000
        /*0904*/ 	.short	0x0101
        /*0906*/ 	.byte	0x08
	.zero		1


	//   ....[128]....
        /*0908*/ 	.word	0x000050e0
        /*090c*/ 	.word	0x000000ff
        /*0910*/ 	.word	0x00000178
        /*0914*/ 	.short	0x010a
        /*0916*/ 	.byte	0x07
	.zero		1


	//   ....[129]....
        /*0918*/ 	.word	0x000052f0
        /*091c*/ 	.word	0x000000ff
        /*0920*/ 	.word	0x00000158
        /*0924*/ 	.short	0x010b
        /*0926*/ 	.byte	0x07
	.zero		1


	//   ....[130]....
        /*0928*/ 	.word	0x00005310
        /*092c*/ 	.word	0x000000ff
        /*0930*/ 	.word	0x00000000
        /*0934*/ 	.short	0x0101
        /*0936*/ 	.byte	0x0d
	.zero		1


	//   ....[131]....
        /*0938*/ 	.word	0x00005340
        /*093c*/ 	.word	0x000000ff
        /*0940*/ 	.word	0x00000160
        /*0944*/ 	.short	0x010a
        /*0946*/ 	.byte	0x07
	.zero		1


	//   ....[132]....
        /*0948*/ 	.word	0x00005360
        /*094c*/ 	.word	0x000000ff
        /*0950*/ 	.word	0x00000168
        /*0954*/ 	.short	0x010a
        /*0956*/ 	.byte	0x07
	.zero		1


	//   ....[133]....
        /*0958*/ 	.word	0x00005380
        /*095c*/ 	.word	0x000000ff
        /*0960*/ 	.word	0x00000170
        /*0964*/ 	.short	0x010a
        /*0966*/ 	.byte	0x07
	.zero		1


	//   ....[134]....
        /*0968*/ 	.word	0x000053c0
        /*096c*/ 	.word	0x00000000
        /*0970*/ 	.word	0x00000178
        /*0974*/ 	.short	0x010a
        /*0976*/ 	.byte	0xff
	.zero		1


	//   ....[135]....
        /*0978*/ 	.word	0x00005710
        /*097c*/ 	.word	0x00000000
        /*0980*/ 	.word	0x00000190
        /*0984*/ 	.short	0x010a
        /*0986*/ 	.byte	0xff
	.zero		1


	//   ....[136]....
        /*0988*/ 	.word	0x00005820
        /*098c*/ 	.word	0x00000000
        /*0990*/ 	.word	0x00000000
        /*0994*/ 	.short	0x0101
        /*0996*/ 	.byte	0xff
	.zero		1


	//   ....[137]....
        /*0998*/ 	.word	0x00006270
        /*099c*/ 	.word	0x00000000
        /*09a0*/ 	.word	0x00000140
        /*09a4*/ 	.short	0x010a
        /*09a6*/ 	.byte	0xff
	.zero		1


	//   ....[138]....
        /*09a8*/ 	.word	0x000062e0
        /*09ac*/ 	.word	0x0000006c
        /*09b0*/ 	.word	0x000001b0
        /*09b4*/ 	.short	0x010a
        /*09b6*/ 	.byte	0xff
	.zero		1


	//   ....[139]....
        /*09b8*/ 	.word	0x000063c0
        /*09bc*/ 	.word	0x00000000
        /*09c0*/ 	.word	0x00000140
        /*09c4*/ 	.short	0x010a
        /*09c6*/ 	.byte	0xff
	.zero		1


	//   ....[140]....
        /*09c8*/ 	.word	0x000064e0
        /*09cc*/ 	.word	0x00000000
        /*09d0*/ 	.word	0x00000000
        /*09d4*/ 	.short	0x0101
        /*09d6*/ 	.byte	0xff
	.zero		1


	//   ....[141]....
        /*09d8*/ 	.word	0x00006560
        /*09dc*/ 	.word	0x0000006c
        /*09e0*/ 	.word	0x000001b0
        /*09e4*/ 	.short	0x010a
        /*09e6*/ 	.byte	0xff
	.zero		1


	//   ....[142]....
        /*09e8*/ 	.word	0x000070e0
        /*09ec*/ 	.word	0x00000037
        /*09f0*/ 	.word	0x00000140
        /*09f4*/ 	.short	0x010a
        /*09f6*/ 	.byte	0xff
	.zero		1


	//   ....[143]....
        /*09f8*/ 	.word	0x00007190
        /*09fc*/ 	.word	0x00000037
        /*0a00*/ 	.word	0x00000140
        /*0a04*/ 	.short	0x010a
        /*0a06*/ 	.byte	0xff
	.zero		1


	//   ....[144]....
        /*0a08*/ 	.word	0x000072b0
        /*0a0c*/ 	.word	0x00000000
        /*0a10*/ 	.word	0x00000000
        /*0a14*/ 	.short	0x0101
        /*0a16*/ 	.byte	0xff
	.zero		1


	//   ....[145]....
        /*0a18*/ 	.word	0x00007e20
        /*0a1c*/ 	.word	0x00000049
        /*0a20*/ 	.word	0x00000140
        /*0a24*/ 	.short	0x010a
        /*0a26*/ 	.byte	0xff
	.zero		1


	//   ....[146]....
        /*0a28*/ 	.word	0x00007ed0
        /*0a2c*/ 	.word	0x00000049
        /*0a30*/ 	.word	0x00000140
        /*0a34*/ 	.short	0x010a
        /*0a36*/ 	.byte	0xff
	.zero		1


	//   ....[147]....
        /*0a38*/ 	.word	0x00007ff0
        /*0a3c*/ 	.word	0x00000002
        /*0a40*/ 	.word	0x00000000
        /*0a44*/ 	.short	0x0101
        /*0a46*/ 	.byte	0xff
	.zero		1


	//   ....[148]....
        /*0a48*/ 	.word	0x00008b90
        /*0a4c*/ 	.word	0x0000004c
        /*0a50*/ 	.word	0x00000140
        /*0a54*/ 	.short	0x010a
        /*0a56*/ 	.byte	0xff
	.zero		1


	//   ....[149]....
        /*0a58*/ 	.word	0x00008c40
        /*0a5c*/ 	.word	0x0000004c
        /*0a60*/ 	.word	0x00000140
        /*0a64*/ 	.short	0x010a
        /*0a66*/ 	.byte	0xff
	.zero		1


	//   ....[150]....
        /*0a68*/ 	.word	0x00008d60
        /*0a6c*/ 	.word	0x00000000
        /*0a70*/ 	.word	0x00000000
        /*0a74*/ 	.short	0x0101
        /*0a76*/ 	.byte	0xff
	.zero		1


	//   ....[151]....
        /*0a78*/ 	.word	0x00009110
        /*0a7c*/ 	.word	0x000000ff
        /*0a80*/ 	.word	0x00000000
        /*0a84*/ 	.short	0x0101
        /*0a86*/ 	.byte	0x05
	.zero		1


	//   ....[152]....
        /*0a88*/ 	.word	0x00009a50
        /*0a8c*/ 	.word	0x00000003
        /*0a90*/ 	.word	0x00000200
        /*0a94*/ 	.short	0x010a
        /*0a96*/ 	.byte	0xff
	.zero		1


	//   ....[153]....
        /*0a98*/ 	.word	0x00009ab0
        /*0a9c*/ 	.word	0x00000002
        /*0aa0*/ 	.word	0x000000a0
        /*0aa4*/ 	.short	0x010a
        /*0aa6*/ 	.byte	0xff
	.zero		1


	//   ....[154]....
        /*0aa8*/ 	.word	0x00009b10
        /*0aac*/ 	.word	0x00000002
        /*0ab0*/ 	.word	0x000000a0
        /*0ab4*/ 	.short	0x010a
        /*0ab6*/ 	.byte	0xff
	.zero		1


	//   ....[155]....
        /*0ab8*/ 	.word	0x00009b60
        /*0abc*/ 	.word	0x00000002
        /*0ac0*/ 	.word	0x00000190
        /*0ac4*/ 	.short	0x010a
        /*0ac6*/ 	.byte	0xff
	.zero		1


	//   ....[156]....
        /*0ac8*/ 	.word	0x00009bc0
        /*0acc*/ 	.word	0x00000000
        /*0ad0*/ 	.word	0x00000000
        /*0ad4*/ 	.short	0x010a
        /*0ad6*/ 	.byte	0xff
	.zero		1


	//   ....[157]....
        /*0ad8*/ 	.word	0x00009c20
        /*0adc*/ 	.word	0x00000000
        /*0ae0*/ 	.word	0x00000000
        /*0ae4*/ 	.short	0x010a
        /*0ae6*/ 	.byte	0xff
	.zero		1


	//   ....[158]....
        /*0ae8*/ 	.word	0x00009c80
        /*0aec*/ 	.word	0x00000000
        /*0af0*/ 	.word	0x00000000
        /*0af4*/ 	.short	0x010a
        /*0af6*/ 	.byte	0xff
	.zero		1


	//   ....[159]....
        /*0af8*/ 	.word	0x00009ce0
        /*0afc*/ 	.word	0x00000000
        /*0b00*/ 	.word	0x00000000
        /*0b04*/ 	.short	0x010a
        /*0b06*/ 	.byte	0xff
	.zero		1


	//   ....[160]....
        /*0b08*/ 	.word	0x00009d40
        /*0b0c*/ 	.word	0x00000000
        /*0b10*/ 	.word	0x00000000
        /*0b14*/ 	.short	0x010a
        /*0b16*/ 	.byte	0xff
	.zero		1


	//   ....[161]....
        /*0b18*/ 	.word	0x00009da0
        /*0b1c*/ 	.word	0x00000000
        /*0b20*/ 	.word	0x00000000
        /*0b24*/ 	.short	0x010a
        /*0b26*/ 	.byte	0xff
	.zero		1


	//   ....[162]....
        /*0b28*/ 	.word	0x00009e00
        /*0b2c*/ 	.word	0x00000000
        /*0b30*/ 	.word	0x00000000
        /*0b34*/ 	.short	0x010a
        /*0b36*/ 	.byte	0xff
	.zero		1


	//   ....[163]....
        /*0b38*/ 	.word	0x00009e60
        /*0b3c*/ 	.word	0x00000000
        /*0b40*/ 	.word	0x00000000
        /*0b44*/ 	.short	0x010a
        /*0b46*/ 	.byte	0xff
	.zero		1


	//   ....[164]....
        /*0b48*/ 	.word	0x00009ec0
        /*0b4c*/ 	.word	0x00000000
        /*0b50*/ 	.word	0x00000000
        /*0b54*/ 	.short	0x010a
        /*0b56*/ 	.byte	0xff
	.zero		1


	//   ....[165]....
        /*0b58*/ 	.word	0x00009f20
        /*0b5c*/ 	.word	0x00000000
        /*0b60*/ 	.word	0x00000000
        /*0b64*/ 	.short	0x010a
        /*0b66*/ 	.byte	0xff
	.zero		1


	//   ....[166]....
        /*0b68*/ 	.word	0x00009f80
        /*0b6c*/ 	.word	0x00000000
        /*0b70*/ 	.word	0x00000000
        /*0b74*/ 	.short	0x010a
        /*0b76*/ 	.byte	0xff
	.zero		1


	//   ....[167]....
        /*0b78*/ 	.word	0x00009fe0
        /*0b7c*/ 	.word	0x00000000
        /*0b80*/ 	.word	0x00000000
        /*0b84*/ 	.short	0x010a
        /*0b86*/ 	.byte	0xff
	.zero		1


	//   ....[168]....
        /*0b88*/ 	.word	0x0000a040
        /*0b8c*/ 	.word	0x00000000
        /*0b90*/ 	.word	0x00000000
        /*0b94*/ 	.short	0x010a
        /*0b96*/ 	.byte	0xff
	.zero		1


	//   ....[169]....
        /*0b98*/ 	.word	0x0000a0a0
        /*0b9c*/ 	.word	0x00000000
        /*0ba0*/ 	.word	0x00000000
        /*0ba4*/ 	.short	0x010a
        /*0ba6*/ 	.byte	0xff
	.zero		1


	//   ....[170]....
        /*0ba8*/ 	.word	0x0000a100
        /*0bac*/ 	.word	0x00000000
        /*0bb0*/ 	.word	0x00000000
        /*0bb4*/ 	.short	0x010a
        /*0bb6*/ 	.byte	0xff
	.zero		1


	//   ....[171]....
        /*0bb8*/ 	.word	0x0000a160
        /*0bbc*/ 	.word	0x00000000
        /*0bc0*/ 	.word	0x00000000
        /*0bc4*/ 	.short	0x010a
        /*0bc6*/ 	.byte	0xff
	.zero		1


	//   ....[172]....
        /*0bc8*/ 	.word	0x0000a1c0
        /*0bcc*/ 	.word	0x00000000
        /*0bd0*/ 	.word	0x00000000
        /*0bd4*/ 	.short	0x010a
        /*0bd6*/ 	.byte	0xff
	.zero		1


	//   ....[173]....
        /*0bd8*/ 	.word	0x0000a220
        /*0bdc*/ 	.word	0x00000000
        /*0be0*/ 	.word	0x00000000
        /*0be4*/ 	.short	0x010a
        /*0be6*/ 	.byte	0xff
	.zero		1


	//   ....[174]....
        /*0be8*/ 	.word	0x0000a280
        /*0bec*/ 	.word	0x00000000
        /*0bf0*/ 	.word	0x00000000
        /*0bf4*/ 	.short	0x010a
        /*0bf6*/ 	.byte	0xff
	.zero		1


	//   ....[175]....
        /*0bf8*/ 	.word	0x0000a2d0
        /*0bfc*/ 	.word	0x00000000
        /*0c00*/ 	.word	0x000001f0
        /*0c04*/ 	.short	0x010a
        /*0c06*/ 	.byte	0xff
	.zero		1


	//   ....[176]....
        /*0c08*/ 	.word	0x0000a330
        /*0c0c*/ 	.word	0x00000000
        /*0c10*/ 	.word	0x000001a0
        /*0c14*/ 	.short	0x010a
        /*0c16*/ 	.byte	0xff
	.zero		1


	//   ....[177]....
        /*0c18*/ 	.word	0x0000a380
        /*0c1c*/ 	.word	0x00000000
        /*0c20*/ 	.word	0x00000190
        /*0c24*/ 	.short	0x010a
        /*0c26*/ 	.byte	0xff
	.zero		1


	//   ....[178]....
        /*0c28*/ 	.word	0x0000a3e0
        /*0c2c*/ 	.word	0x00000000
        /*0c30*/ 	.word	0x000001a0
        /*0c34*/ 	.short	0x010a
        /*0c36*/ 	.byte	0xff
	.zero		1


	//   ....[179]....
        /*0c38*/ 	.word	0x0000a430
        /*0c3c*/ 	.word	0x00000000
        /*0c40*/ 	.word	0x00000190
        /*0c44*/ 	.short	0x010a
        /*0c46*/ 	.byte	0xff
	.zero		1


	//   ....[180]....
        /*0c48*/ 	.word	0x0000a490
        /*0c4c*/ 	.word	0x00000003
        /*0c50*/ 	.word	0x000001d0
        /*0c54*/ 	.short	0x010a
        /*0c56*/ 	.byte	0xff
	.zero		1


	//   ....[181]....
        /*0c58*/ 	.word	0x0000a4f0
        /*0c5c*/ 	.word	0x00000000
        /*0c60*/ 	.word	0x00000000
        /*0c64*/ 	.short	0x010a
        /*0c66*/ 	.byte	0xff
	.zero		1


	//   ....[182]....
        /*0c68*/ 	.word	0x0000a550
        /*0c6c*/ 	.word	0x00000000
        /*0c70*/ 	.word	0x00000000
        /*0c74*/ 	.short	0x010a
        /*0c76*/ 	.byte	0xff
	.zero		1


	//   ....[183]....
        /*0c78*/ 	.word	0x0000a5b0
        /*0c7c*/ 	.word	0x00000000
        /*0c80*/ 	.word	0x00000000
        /*0c84*/ 	.short	0x010a
        /*0c86*/ 	.byte	0xff
	.zero		1


	//   ....[184]....
        /*0c88*/ 	.word	0x0000a610
        /*0c8c*/ 	.word	0x00000000
        /*0c90*/ 	.word	0x00000000
        /*0c94*/ 	.short	0x010a
        /*0c96*/ 	.byte	0xff
	.zero		1


	//   ....[185]....
        /*0c98*/ 	.word	0x0000a670
        /*0c9c*/ 	.word	0x00000000
        /*0ca0*/ 	.word	0x00000000
        /*0ca4*/ 	.short	0x010a
        /*0ca6*/ 	.byte	0xff
	.zero		1


	//   ....[186]....
        /*0ca8*/ 	.word	0x0000a6c0
        /*0cac*/ 	.word	0x00000000
        /*0cb0*/ 	.word	0x00000190
        /*0cb4*/ 	.short	0x010a
        /*0cb6*/ 	.byte	0xff
	.zero		1


	//   ....[187]....
        /*0cb8*/ 	.word	0x0000a720
        /*0cbc*/ 	.word	0x00000000
        /*0cc0*/ 	.word	0x00000188
        /*0cc4*/ 	.short	0x010a
        /*0cc6*/ 	.byte	0xff
	.zero		1


	//   ....[188]....
        /*0cc8*/ 	.word	0x0000a780
        /*0ccc*/ 	.word	0x00000003
        /*0cd0*/ 	.word	0x00000160
        /*0cd4*/ 	.short	0x010a
        /*0cd6*/ 	.byte	0xff
	.zero		1


	//   ....[189]....
        /*0cd8*/ 	.word	0x0000a7e0
        /*0cdc*/ 	.word	0x00000003
        /*0ce0*/ 	.word	0x00000168
        /*0ce4*/ 	.short	0x010a
        /*0ce6*/ 	.byte	0xff
	.zero		1


	//   ....[190]....
        /*0ce8*/ 	.word	0x0000a840
        /*0cec*/ 	.word	0x00000003
        /*0cf0*/ 	.word	0x00000170
        /*0cf4*/ 	.short	0x010a
        /*0cf6*/ 	.byte	0xff
	.zero		1


	//   ....[191]....
        /*0cf8*/ 	.word	0x0000a8a0
        /*0cfc*/ 	.word	0x00000003
        /*0d00*/ 	.word	0x00000178
        /*0d04*/ 	.short	0x010a
        /*0d06*/ 	.byte	0xff
	.zero		1


	//   ....[192]....
        /*0d08*/ 	.word	0x0000a900
        /*0d0c*/ 	.word	0x00000000
        /*0d10*/ 	.word	0x00000160
        /*0d14*/ 	.short	0x010a
        /*0d16*/ 	.byte	0xff
	.zero		1


	//   ....[193]....
        /*0d18*/ 	.word	0x0000a960
        /*0d1c*/ 	.word	0x00000000
        /*0d20*/ 	.word	0x00000168
        /*0d24*/ 	.short	0x010a
        /*0d26*/ 	.byte	0xff
	.zero		1


	//   ....[194]....
        /*0d28*/ 	.word	0x0000a9c0
        /*0d2c*/ 	.word	0x00000000
        /*0d30*/ 	.word	0x00000170
        /*0d34*/ 	.short	0x010a
        /*0d36*/ 	.byte	0xff
	.zero		1


	//   ....[195]....
        /*0d38*/ 	.word	0x0000aa10
        /*0d3c*/ 	.word	0x00000000
        /*0d40*/ 	.word	0x00000190
        /*0d44*/ 	.short	0x010a
        /*0d46*/ 	.byte	0xff
	.zero		1


	//   ....[196]....
        /*0d48*/ 	.word	0x0000aa60
        /*0d4c*/ 	.word	0x00000000
        /*0d50*/ 	.word	0x00000140
        /*0d54*/ 	.short	0x010a
        /*0d56*/ 	.byte	0xff
	.zero		1


	//   ....[197]....
        /*0d58*/ 	.word	0x0000aab0
        /*0d5c*/ 	.word	0x0000006c
        /*0d60*/ 	.word	0x000001b0
        /*0d64*/ 	.short	0x010a
        /*0d66*/ 	.byte	0xff
	.zero		1


	//   ....[198]....
        /*0d68*/ 	.word	0x0000ab00
        /*0d6c*/ 	.word	0x00000037
        /*0d70*/ 	.word	0x00000140
        /*0d74*/ 	.short	0x010a
        /*0d76*/ 	.byte	0xff
	.zero		1


	//   ....[199]....
        /*0d78*/ 	.word	0x0000ab50
        /*0d7c*/ 	.word	0x00000049
        /*0d80*/ 	.word	0x00000140
        /*0d84*/ 	.short	0x010a
        /*0d86*/ 	.byte	0xff
	.zero		1


	//   ....[200]....
        /*0d88*/ 	.word	0x0000aba0
        /*0d8c*/ 	.word	0x0000004c
        /*0d90*/ 	.word	0x00000140
        /*0d94*/ 	.short	0x010a
        /*0d96*/ 	.byte	0xff
	.zero		1


	//----- nvinfo : EIATTR_NUM_MBARRIERS
	.align		4
.L_48:
        /*0d98*/ 	.byte	0x03, 0x38
        /*0d9a*/ 	.short	0x0042


	//----- nvinfo : EIATTR_EXIT_INSTR_OFFSETS
	.align		4
        /*0d9c*/ 	.byte	0x04, 0x1c
        /*0d9e*/ 	.short	(.L_50 - .L_49)


	//   ....[0]....
.L_49:
        /*0da0*/ 	.word	0x00003030


	//   ....[1]....
        /*0da4*/ 	.word	0x00003520


	//   ....[2]....
        /*0da8*/ 	.word	0x00003580


	//   ....[3]....
        /*0dac*/ 	.word	0x00004390


	//   ....[4]....
        /*0db0*/ 	.word	0x000053f0


	//   ....[5]....
        /*0db4*/ 	.word	0x00005430


	//   ....[6]....
        /*0db8*/ 	.word	0x00009a40


	//----- nvinfo : EIATTR_MAX_THREADS
	.align		4
.L_50:
        /*0dbc*/ 	.byte	0x04, 0x05
        /*0dbe*/ 	.short	(.L_52 - .L_51)
.L_51:
        /*0dc0*/ 	.word	0x00000100
        /*0dc4*/ 	.word	0x00000001
        /*0dc8*/ 	.word	0x00000001


	//----- nvinfo : EIATTR_CRS_STACK_SIZE
	.align		4
.L_52:
        /*0dcc*/ 	.byte	0x04, 0x1e
        /*0dce*/ 	.short	(.L_54 - .L_53)
.L_53:
        /*0dd0*/ 	.word	0x00000000


	//----- nvinfo : EIATTR_CBANK_PARAM_SIZE
	.align		4
.L_54:
        /*0dd4*/ 	.byte	0x03, 0x19
        /*0dd6*/ 	.short	0x0800


	//----- nvinfo : EIATTR_PARAM_CBANK
	.align		4
        /*0dd8*/ 	.byte	0x04, 0x0a
        /*0dda*/ 	.short	(.L_56 - .L_55)
	.align		4
.L_55:
        /*0ddc*/ 	.word	index@(.nv.constant0._ZN7cutlass13device_kernelINS_4gemm6kernel13GemmUniversalIN4cute5tupleIJiiiiEEENS1_10collective13CollectiveMmaINS1_35MainloopSm100TmaUmmaWarpSpecializedILi20ELi2ELi4ENS5_IJNS4_1CILi1EEESB_SB_EEEEENS5_IJNSA_ILi64EEENSA_ILi256EEENSA_ILi32EEEEEEaNS5_IJlSB_lEEEaSI_NS4_8TiledMMAINS4_8MMA_AtomIJNS4_15SM100_MMA_S8_SSIaaiLi64ELi256ELNS4_4UMMA5MajorE0ELSN_0ELNSM_8SaturateE0EEEEEENS4_6LayoutISC_NS5_IJNSA_ILi0EEESS_SS_EEEEENS5_IJNS4_10UnderscoreESV_SV_EEEEENS4_13SM90_TMA_LOADENS4_14ComposedLayoutINS4_7SwizzleILi1ELi4ELi3EEENS4_18smem_ptr_flag_bitsILi8EEENSR_INS5_IJNSA_ILi8EEESG_EEENS5_IJSG_SB_EEEEEEEvNS4_8identityESY_S18_vS19_EENS_8epilogue10collective18CollectiveEpilogueINS1B_23Sm100TmaWarpSpecializedILi4ELi2ELi32ELb0ELb0EEEJSH_NS5_IJNSR_ISE_SB_EES1G_EEEaSI_aSI_NS1B_6fusion15FusionCallbacksIS1F_NS1I_17LinearCombinationIaiaiLNS_15FloatRoundStyleE2EEESH_S1H_JEEENS4_5SM1004TMEM4LOAD26SM100_TMEM_LOAD_16dp32b32xESY_NSZ_INS10_ILi2ELi4ELi3EEES13_NSR_INS5_IJS14_SE_EEENS5_IJSE_SB_EEEEEEENS4_39AutoVectorizingCopyWithAssumedAlignmentILi128EEENS4_14SM90_TMA_STOREES1W_S1Y_S1Y_EEEvvEEEEvNT_6ParamsE)
        /*0de0*/ 	.short	0x0380
        /*0de2*/ 	.short	0x0800


	//----- nvinfo : EIATTR_SW_WAR
	.align		4
.L_56:
        /*0de4*/ 	.byte	0x04, 0x36
        /*0de6*/ 	.short	(.L_58 - .L_57)
.L_57:
        /*0de8*/ 	.word	0x00000008
.L_58:


//--------------------- .nv.callgraph             --------------------------
	.section	.nv.callgraph,"",@"SHT_CUDA_CALLGRAPH"
	.align	4
	.sectionentsize	8
	.align		4
        /*0000*/ 	.word	0x00000000
	.align		4
        /*0004*/ 	.word	0xffffffff
	.align		4
        /*0008*/ 	.word	index@(_ZN7cutlass13device_kernelINS_4gemm6kernel13GemmUniversalIN4cute5tupleIJiiiiEEENS1_10collective13CollectiveMmaINS1_35MainloopSm100TmaUmmaWarpSpecializedILi20ELi2ELi4ENS5_IJNS4_1CILi1EEESB_SB_EEEEENS5_IJNSA_ILi64EEENSA_ILi256EEENSA_ILi32EEEEEEaNS5_IJlSB_lEEEaSI_NS4_8TiledMMAINS4_8MMA_AtomIJNS4_15SM100_MMA_S8_SSIaaiLi64ELi256ELNS4_4UMMA5MajorE0ELSN_0ELNSM_8SaturateE0EEEEEENS4_6LayoutISC_NS5_IJNSA_ILi0EEESS_SS_EEEEENS5_IJNS4_10UnderscoreESV_SV_EEEEENS4_13SM90_TMA_LOADENS4_14ComposedLayoutINS4_7SwizzleILi1ELi4ELi3EEENS4_18smem_ptr_flag_bitsILi8EEENSR_INS5_IJNSA_ILi8EEESG_EEENS5_IJSG_SB_EEEEEEEvNS4_8identityESY_S18_vS19_EENS_8epilogue10collective18CollectiveEpilogueINS1B_23Sm100TmaWarpSpecializedILi4ELi2ELi32ELb0ELb0EEEJSH_NS5_IJNSR_ISE_SB_EES1G_EEEaSI_aSI_NS1B_6fusion15FusionCallbacksIS1F_NS1I_17LinearCombinationIaiaiLNS_15FloatRoundStyleE2EEESH_S1H_JEEENS4_5SM1004TMEM4LOAD26SM100_TMEM_LOAD_16dp32b32xESY_NSZ_INS10_ILi2ELi4ELi3EEES13_NSR_INS5_IJS14_SE_EEENS5_IJSE_SB_EEEEEEENS4_39AutoVectorizingCopyWithAssumedAlignmentILi128EEENS4_14SM90_TMA_STOREES1W_S1Y_S1Y_EEEvvEEEEvNT_6ParamsE)
	.align		4
        /*000c*/ 	.word	index@(__assertfail)
	.align		4
        /*0010*/ 	.word	0x00000000
	.align		4
        /*0014*/ 	.word	0xfffffffe
	.align		4
        /*0018*/ 	.word	0x00000000
	.align		4
        /*001c*/ 	.word	0xfffffffd
	.align		4
        /*0020*/ 	.word	0x00000000
	.align		4
        /*0024*/ 	.word	0xfffffffc


//--------------------- .nv.constant4             --------------------------
	.section	.nv.constant4,"a",@progbits
	.align	8
	.align		8
.nv.constant4:
        /*0000*/ 	.dword	__assertfail
	.align		8
        /*0008*/ 	.dword	__unnamed_1
	.align		8
        /*0010*/ 	.dword	__unnamed_2
	.align		8
        /*0018*/ 	.dword	__unnamed_3
	.align		8
        /*0020*/ 	.dword	_ZN40_INTERNAL_ccee8a28_4_k_cu_39876414_306924cuda3std3__45__cpo5beginE
	.align		8
        /*0028*/ 	.dword	_ZN40_INTERNAL_ccee8a28_4_k_cu_39876414_306924cuda3std3__45__cpo3endE
	.align		8
        /*0030*/ 	.dword	_ZN40_INTERNAL_ccee8a28_4_k_cu_39876414_306924cuda3std3__45__cpo6cbeginE
	.align		8
        /*0038*/ 	.dword	_ZN40_INTERNAL_ccee8a28_4_k_cu_39876414_306924cuda3std3__45__cpo4cendE
	.align		8
        /*0040*/ 	.dword	_ZN40_INTERNAL_ccee8a28_4_k_cu_39876414_306924cuda3std3__442_GLOBAL__N__ccee8a28_4_k_cu_39876414_306926ignoreE
	.align		8
        /*0048*/ 	.dword	_ZN40_INTERNAL_ccee8a28_4_k_cu_39876414_306924cuda3std3__419piecewise_constructE
	.align		8
        /*0050*/ 	.dword	_ZN40_INTERNAL_ccee8a28_4_k_cu_39876414_306924cuda3std3__48in_placeE
	.align		8
        /*0058*/ 	.dword	_ZN40_INTERNAL_ccee8a28_4_k_cu_39876414_306924cuda3std6ranges3__45__cpo4swapE
	.align		8
        /*0060*/ 	.dword	_ZN40_INTERNAL_ccee8a28_4_k_cu_39876414_306924cuda3std6ranges3__45__cpo9iter_moveE
	.align		8
        /*0068*/ 	.dword	_ZN40_INTERNAL_ccee8a28_4_k_cu_39876414_306924cute7productE
	.align		8
        /*0070*/ 	.dword	_ZN40_INTERNAL_ccee8a28_4_k_cu_39876414_306924cute1_E
	.align		8
        /*0078*/ 	.dword	$str$25
	.align		8
        /*0080*/ 	.dword	$str$26
	.align		8
        /*0088*/ 	.dword	$str$27
	.align		8
        /*0090*/ 	.dword	$str$28


//--------------------- .text._ZN7cutlass13device_kernelINS_4gemm6kernel13GemmUniversalIN4cute5tupleIJiiiiEEENS1_10collective13CollectiveMmaINS1_35MainloopSm100TmaUmmaWarpSpecializedILi20ELi2ELi4ENS5_IJNS4_1CILi1EEESB_SB_EEEEENS5_IJNSA_ILi64EEENSA_ILi256EEENSA_ILi32EEEEEEaNS5_IJlSB_lEEEaSI_NS4_8TiledMMAINS4_8MMA_AtomIJNS4_15SM100_MMA_S8_SSIaaiLi64ELi256ELNS4_4UMMA5MajorE0ELSN_0ELNSM_8SaturateE0EEEEEENS4_6LayoutISC_NS5_IJNSA_ILi0EEESS_SS_EEEEENS5_IJNS4_10UnderscoreESV_SV_EEEEENS4_13SM90_TMA_LOADENS4_14ComposedLayoutINS4_7SwizzleILi1ELi4ELi3EEENS4_18smem_ptr_flag_bitsILi8EEENSR_INS5_IJNSA_ILi8EEESG_EEENS5_IJSG_SB_EEEEEEEvNS4_8identityESY_S18_vS19_EENS_8epilogue10collective18CollectiveEpilogueINS1B_23Sm100TmaWarpSpecializedILi4ELi2ELi32ELb0ELb0EEEJSH_NS5_IJNSR_ISE_SB_EES1G_EEEaSI_aSI_NS1B_6fusion15FusionCallbacksIS1F_NS1I_17LinearCombinationIaiaiLNS_15FloatRoundStyleE2EEESH_S1H_JEEENS4_5SM1004TMEM4LOAD26SM100_TMEM_LOAD_16dp32b32xESY_NSZ_INS10_ILi2ELi4ELi3EEES13_NSR_INS5_IJS14_SE_EEENS5_IJSE_SB_EEEEEEENS4_39AutoVectorizingCopyWithAssumedAlignmentILi128EEENS4_14SM90_TMA_STOREES1W_S1Y_S1Y_EEEvvEEEEvNT_6ParamsE --------------------------
	.section	.text._ZN7cutlass13device_kernelINS_4gemm6kernel13GemmUniversalIN4cute5tupleIJiiiiEEENS1_10collective13CollectiveMmaINS1_35MainloopSm100TmaUmmaWarpSpecializedILi20ELi2ELi4ENS5_IJNS4_1CILi1EEESB_SB_EEEEENS5_IJNSA_ILi64EEENSA_ILi256EEENSA_ILi32EEEEEEaNS5_IJlSB_lEEEaSI_NS4_8TiledMMAINS4_8MMA_AtomIJNS4_15SM100_MMA_S8_SSIaaiLi64ELi256ELNS4_4UMMA5MajorE0ELSN_0ELNSM_8SaturateE0EEEEEENS4_6LayoutISC_NS5_IJNSA_ILi0EEESS_SS_EEEEENS5_IJNS4_10UnderscoreESV_SV_EEEEENS4_13SM90_TMA_LOADENS4_14ComposedLayoutINS4_7SwizzleILi1ELi4ELi3EEENS4_18smem_ptr_flag_bitsILi8EEENSR_INS5_IJNSA_ILi8EEESG_EEENS5_IJSG_SB_EEEEEEEvNS4_8identityESY_S18_vS19_EENS_8epilogue10collective18CollectiveEpilogueINS1B_23Sm100TmaWarpSpecializedILi4ELi2ELi32ELb0ELb0EEEJSH_NS5_IJNSR_ISE_SB_EES1G_EEEaSI_aSI_NS1B_6fusion15FusionCallbacksIS1F_NS1I_17LinearCombinationIaiaiLNS_15FloatRoundStyleE2EEESH_S1H_JEEENS4_5SM1004TMEM4LOAD26SM100_TMEM_LOAD_16dp32b32xESY_NSZ_INS10_ILi2ELi4ELi3EEES13_NSR_INS5_IJS14_SE_EEENS5_IJSE_SB_EEEEEEENS4_39AutoVectorizingCopyWithAssumedAlignmentILi128EEENS4_14SM90_TMA_STOREES1W_S1Y_S1Y_EEEvvEEEEvNT_6ParamsE,"ax",@progbits
	.align	128
.text._ZN7cutlass13device_kernelINS_4gemm6kernel13GemmUniversalIN4cute5tupleIJiiiiEEENS1_10collective13CollectiveMmaINS1_35MainloopSm100TmaUmmaWarpSpecializedILi20ELi2ELi4ENS5_IJNS4_1CILi1EEESB_SB_EEEEENS5_IJNSA_ILi64EEENSA_ILi256EEENSA_ILi32EEEEEEaNS5_IJlSB_lEEEaSI_NS4_8TiledMMAINS4_8MMA_AtomIJNS4_15SM100_MMA_S8_SSIaaiLi64ELi256ELNS4_4UMMA5MajorE0ELSN_0ELNSM_8SaturateE0EEEEEENS4_6LayoutISC_NS5_IJNSA_ILi0EEESS_SS_EEEEENS5_IJNS4_10UnderscoreESV_SV_EEEEENS4_13SM90_TMA_LOADENS4_14ComposedLayoutINS4_7SwizzleILi1ELi4ELi3EEENS4_18smem_ptr_flag_bitsILi8EEENSR_INS5_IJNSA_ILi8EEESG_EEENS5_IJSG_SB_EEEEEEEvNS4_8identityESY_S18_vS19_EENS_8epilogue10collective18CollectiveEpilogueINS1B_23Sm100TmaWarpSpecializedILi4ELi2ELi32ELb0ELb0EEEJSH_NS5_IJNSR_ISE_SB_EES1G_EEEaSI_aSI_NS1B_6fusion15FusionCallbacksIS1F_NS1I_17LinearCombinationIaiaiLNS_15FloatRoundStyleE2EEESH_S1H_JEEENS4_5SM1004TMEM4LOAD26SM100_TMEM_LOAD_16dp32b32xESY_NSZ_INS10_ILi2ELi4ELi3EEES13_NSR_INS5_IJS14_SE_EEENS5_IJSE_SB_EEEEEEENS4_39AutoVectorizingCopyWithAssumedAlignmentILi128EEENS4_14SM90_TMA_STOREES1W_S1Y_S1Y_EEEvvEEEEvNT_6ParamsE:
        .type           _ZN7cutlass13device_kernelINS_4gemm6kernel13GemmUniversalIN4cute5tupleIJiiiiEEENS1_10collective13CollectiveMmaINS1_35MainloopSm100TmaUmmaWarpSpecializedILi20ELi2ELi4ENS5_IJNS4_1CILi1EEESB_SB_EEEEENS5_IJNSA_ILi64EEENSA_ILi256EEENSA_ILi32EEEEEEaNS5_IJlSB_lEEEaSI_NS4_8TiledMMAINS4_8MMA_AtomIJNS4_15SM100_MMA_S8_SSIaaiLi64ELi256ELNS4_4UMMA5MajorE0ELSN_0ELNSM_8SaturateE0EEEEEENS4_6LayoutISC_NS5_IJNSA_ILi0EEESS_SS_EEEEENS5_IJNS4_10UnderscoreESV_SV_EEEEENS4_13SM90_TMA_LOADENS4_14ComposedLayoutINS4_7SwizzleILi1ELi4ELi3EEENS4_18smem_ptr_flag_bitsILi8EEENSR_INS5_IJNSA_ILi8EEESG_EEENS5_IJSG_SB_EEEEEEEvNS4_8identityESY_S18_vS19_EENS_8epilogue10collective18CollectiveEpilogueINS1B_23Sm100TmaWarpSpecializedILi4ELi2ELi32ELb0ELb0EEEJSH_NS5_IJNSR_ISE_SB_EES1G_EEEaSI_aSI_NS1B_6fusion15FusionCallbacksIS1F_NS1I_17LinearCombinationIaiaiLNS_15FloatRoundStyleE2EEESH_S1H_JEEENS4_5SM1004TMEM4LOAD26SM100_TMEM_LOAD_16dp32b32xESY_NSZ_INS10_ILi2ELi4ELi3EEES13_NSR_INS5_IJS14_SE_EEENS5_IJSE_SB_EEEEEEENS4_39AutoVectorizingCopyWithAssumedAlignmentILi128EEENS4_14SM90_TMA_STOREES1W_S1Y_S1Y_EEEvvEEEEvNT_6ParamsE,@function
        .size           _ZN7cutlass13device_kernelINS_4gemm6kernel13GemmUniversalIN4cute5tupleIJiiiiEEENS1_10collective13CollectiveMmaINS1_35MainloopSm100TmaUmmaWarpSpecializedILi20ELi2ELi4ENS5_IJNS4_1CILi1EEESB_SB_EEEEENS5_IJNSA_ILi64EEENSA_ILi256EEENSA_ILi32EEEEEEaNS5_IJlSB_lEEEaSI_NS4_8TiledMMAINS4_8MMA_AtomIJNS4_15SM100_MMA_S8_SSIaaiLi64ELi256ELNS4_4UMMA5MajorE0ELSN_0ELNSM_8SaturateE0EEEEEENS4_6LayoutISC_NS5_IJNSA_ILi0EEESS_SS_EEEEENS5_IJNS4_10UnderscoreESV_SV_EEEEENS4_13SM90_TMA_LOADENS4_14ComposedLayoutINS4_7SwizzleILi1ELi4ELi3EEENS4_18smem_ptr_flag_bitsILi8EEENSR_INS5_IJNSA_ILi8EEESG_EEENS5_IJSG_SB_EEEEEEEvNS4_8identityESY_S18_vS19_EENS_8epilogue10collective18CollectiveEpilogueINS1B_23Sm100TmaWarpSpecializedILi4ELi2ELi32ELb0ELb0EEEJSH_NS5_IJNSR_ISE_SB_EES1G_EEEaSI_aSI_NS1B_6fusion15FusionCallbacksIS1F_NS1I_17LinearCombinationIaiaiLNS_15FloatRoundStyleE2EEESH_S1H_JEEENS4_5SM1004TMEM4LOAD26SM100_TMEM_LOAD_16dp32b32xESY_NSZ_INS10_ILi2ELi4ELi3EEES13_NSR_INS5_IJS14_SE_EEENS5_IJSE_SB_EEEEEEENS4_39AutoVectorizingCopyWithAssumedAlignmentILi128EEENS4_14SM90_TMA_STOREES1W_S1Y_S1Y_EEEvvEEEEvNT_6ParamsE,(.L_x_219 - _ZN7cutlass13device_kernelINS_4gemm6kernel13GemmUniversalIN4cute5tupleIJiiiiEEENS1_10collective13CollectiveMmaINS1_35MainloopSm100TmaUmmaWarpSpecializedILi20ELi2ELi4ENS5_IJNS4_1CILi1EEESB_SB_EEEEENS5_IJNSA_ILi64EEENSA_ILi256EEENSA_ILi32EEEEEEaNS5_IJlSB_lEEEaSI_NS4_8TiledMMAINS4_8MMA_AtomIJNS4_15SM100_MMA_S8_SSIaaiLi64ELi256ELNS4_4UMMA5MajorE0ELSN_0ELNSM_8SaturateE0EEEEEENS4_6LayoutISC_NS5_IJNSA_ILi0EEESS_SS_EEEEENS5_IJNS4_10UnderscoreESV_SV_EEEEENS4_13SM90_TMA_LOADENS4_14ComposedLayoutINS4_7SwizzleILi1ELi4ELi3EEENS4_18smem_ptr_flag_bitsILi8EEENSR_INS5_IJNSA_ILi8EEESG_EEENS5_IJSG_SB_EEEEEEEvNS4_8identityESY_S18_vS19_EENS_8epilogue10collective18CollectiveEpilogueINS1B_23Sm100TmaWarpSpecializedILi4ELi2ELi32ELb0ELb0EEEJSH_NS5_IJNSR_ISE_SB_EES1G_EEEaSI_aSI_NS1B_6fusion15FusionCallbacksIS1F_NS1I_17LinearCombinationIaiaiLNS_15FloatRoundStyleE2EEESH_S1H_JEEENS4_5SM1004TMEM4LOAD26SM100_TMEM_LOAD_16dp32b32xESY_NSZ_INS10_ILi2ELi4ELi3EEES13_NSR_INS5_IJS14_SE_EEENS5_IJSE_SB_EEEEEEENS4_39AutoVectorizingCopyWithAssumedAlignmentILi128EEENS4_14SM90_TMA_STOREES1W_S1Y_S1Y_EEEvvEEEEvNT_6ParamsE)
        .other          _ZN7cutlass13device_kernelINS_4gemm6kernel13GemmUniversalIN4cute5tupleIJiiiiEEENS1_10collective13CollectiveMmaINS1_35MainloopSm100TmaUmmaWarpSpecializedILi20ELi2ELi4ENS5_IJNS4_1CILi1EEESB_SB_EEEEENS5_IJNSA_ILi64EEENSA_ILi256EEENSA_ILi32EEEEEEaNS5_IJlSB_lEEEaSI_NS4_8TiledMMAINS4_8MMA_AtomIJNS4_15SM100_MMA_S8_SSIaaiLi64ELi256ELNS4_4UMMA5MajorE0ELSN_0ELNSM_8SaturateE0EEEEEENS4_6LayoutISC_NS5_IJNSA_ILi0EEESS_SS_EEEEENS5_IJNS4_10UnderscoreESV_SV_EEEEENS4_13SM90_TMA_LOADENS4_14ComposedLayoutINS4_7SwizzleILi1ELi4ELi3EEENS4_18smem_ptr_flag_bitsILi8EEENSR_INS5_IJNSA_ILi8EEESG_EEENS5_IJSG_SB_EEEEEEEvNS4_8identityESY_S18_vS19_EENS_8epilogue10collective18CollectiveEpilogueINS1B_23Sm100TmaWarpSpecializedILi4ELi2ELi32ELb0ELb0EEEJSH_NS5_IJNSR_ISE_SB_EES1G_EEEaSI_aSI_NS1B_6fusion15FusionCallbacksIS1F_NS1I_17LinearCombinationIaiaiLNS_15FloatRoundStyleE2EEESH_S1H_JEEENS4_5SM1004TMEM4LOAD26SM100_TMEM_LOAD_16dp32b32xESY_NSZ_INS10_ILi2ELi4ELi3EEES13_NSR_INS5_IJS14_SE_EEENS5_IJSE_SB_EEEEEEENS4_39AutoVectorizingCopyWithAssumedAlignmentILi128EEENS4_14SM90_TMA_STOREES1W_S1Y_S1Y_EEEvvEEEEvNT_6ParamsE,@"STO_CUDA_ENTRY STV_DEFAULT"
_ZN7cutlass13device_kernelINS_4gemm6kernel13GemmUniversalIN4cute5tupleIJiiiiEEENS1_10collective13CollectiveMmaINS1_35MainloopSm100TmaUmmaWarpSpecializedILi20ELi2ELi4ENS5_IJNS4_1CILi1EEESB_SB_EEEEENS5_IJNSA_ILi64EEENSA_ILi256EEENSA_ILi32EEEEEEaNS5_IJlSB_lEEEaSI_NS4_8TiledMMAINS4_8MMA_AtomIJNS4_15SM100_MMA_S8_SSIaaiLi64ELi256ELNS4_4UMMA5MajorE0ELSN_0ELNSM_8SaturateE0EEEEEENS4_6LayoutISC_NS5_IJNSA_ILi0EEESS_SS_EEEEENS5_IJNS4_10UnderscoreESV_SV_EEEEENS4_13SM90_TMA_LOADENS4_14ComposedLayoutINS4_7SwizzleILi1ELi4ELi3EEENS4_18smem_ptr_flag_bitsILi8EEENSR_INS5_IJNSA_ILi8EEESG_EEENS5_IJSG_SB_EEEEEEEvNS4_8identityESY_S18_vS19_EENS_8epilogue10collective18CollectiveEpilogueINS1B_23Sm100TmaWarpSpecializedILi4ELi2ELi32ELb0ELb0EEEJSH_NS5_IJNSR_ISE_SB_EES1G_EEEaSI_aSI_NS1B_6fusion15FusionCallbacksIS1F_NS1I_17LinearCombinationIaiaiLNS_15FloatRoundStyleE2EEESH_S1H_JEEENS4_5SM1004TMEM4LOAD26SM100_TMEM_LOAD_16dp32b32xESY_NSZ_INS10_ILi2ELi4ELi3EEES13_NSR_INS5_IJS14_SE_EEENS5_IJSE_SB_EEEEEEENS4_39AutoVectorizingCopyWithAssumedAlignmentILi128EEENS4_14SM90_TMA_STOREES1W_S1Y_S1Y_EEEvvEEEEvNT_6ParamsE:
[----:B------:R-:W1:Y:S01]  /*0000*/  LDC R1, c[0x0][0x37c] ;  /* 0x0000df00ff017b82 */ /* 0x000e620000000800 */
[----:B------:R-:W2:Y:S01]  /*0010*/  S2R R103, SR_TID.X ;  /* 0x0000000000677919 */ /* 0x000ea20000002100 */
[----:B------:R-:W3:Y:S01]  /*0020*/  LDCU.64 UR4, c[0x0][0x890] ;  /* 0x00011200ff0477ac */ /* 0x000ee20008000a00 */
[----:B------:R-:W-:Y:S02]  /*0030*/  PRMT R91, RZ, 0x7610, R91 ;  /* 0x00007610ff5b7816 */ /* 0x000fe4000000005b */
[----:B------:R-:W-:Y:S01]  /*0040*/  ELECT P5, URZ, PT ;  /* 0x0000000000ff782f */ /* 0x000fe200038a0000 */
[----:B------:R-:W4:Y:S01]  /*0050*/  LDCU.64 UR46, c[0x0][0x358] ;  /* 0x00006b00ff2e77ac */ /* 0x000f220008000a00 */
[----:B---3--:R-:W-:-:S04]  /*0060*/  UISETP.NE.U32.AND UP0, UPT, UR4, URZ, UPT ;  /* 0x000000ff0400728c */ /* 0x008fc8000bf05070 */
[----:B------:R-:W-:Y:S01]  /*0070*/  UISETP.NE.AND.EX UP0, UPT, UR5, URZ, UPT, UP0 ;  /* 0x000000ff0500728c */ /* 0x000fe2000bf05300 */
[----:B--2---:R-:W-:-:S05]  /*0080*/  SHF.R.U32.HI R96, RZ, 0x5, R103 ;  /* 0x00000005ff607819 */ /* 0x004fca0000011667 */
[----:B------:R-:W2:Y:S02]  /*0090*/  SHFL.IDX PT, R0, R96, RZ, 0x1f ;  /* 0x00001fff60007589 */ /* 0x000ea400000e0000 */
[----:B--2---:R-:W-:Y:S01]  /*00a0*/  R2UR UR8, R0 ;  /* 0x00000000000872ca */ /* 0x004fe200000e0000 */
[----:B-1--4-:R-:W-:-:S14]  /*00b0*/  BRA.U UP0, `(.L_x_0) ;  /* 0x00000001002c7547 */ /* 0x012fdc000b800000 */
[----:B------:R-:W1:Y:S02]  /*00c0*/  LDCU.64 UR6, c[0x0][0x888] ;  /* 0x00011100ff0677ac */ /* 0x000e640008000a00 */
[----:B-1----:R-:W-:-:S04]  /*00d0*/  UISETP.NE.U32.AND UP0, UPT, UR6, URZ, UPT ;  /* 0x000000ff0600728c */ /* 0x002fc8000bf05070 */
[----:B------:R-:W-:-:S09]  /*00e0*/  UISETP.NE.AND.EX UP0, UPT, UR7, URZ, UPT, UP0 ;  /* 0x000000ff0700728c */ /* 0x000fd2000bf05300 */
[----:B------:R-:W-:Y:S05]  /*00f0*/  BRA.U !UP0, `(.L_x_1) ;  /* 0x0000000108107547 */ /* 0x000fea000b800000 */
[----:B------:R-:W1:Y:S02]  /*0100*/  LDC.64 R50, c[0x0][0x888] ;  /* 0x00022200ff327b82 */ /* 0x000e640000000a00 */
[----:B-1----:R1:W5:Y:S01]  /*0110*/  LDG.E R50, desc[UR46][R50.64] ;  /* 0x0000002e32327981 */ /* 0x002362000c1e1900 */
[----:B------:R-:W-:Y:S01]  /*0120*/  HFMA2 R91, -RZ, RZ, 0, 5.9604644775390625e-08 ;  /* 0x00000001ff5b7431 */ /* 0x000fe200000001ff */
[----:B------:R-:W-:Y:S05]  /*0130*/  BRA `(.L_x_0) ;  /* 0x00000000000c7947 */ /* 0x000fea0003800000 */
.L_x_1:
[----:B------:R-:W1:Y:S01]  /*0140*/  LDCU UR6, c[0x0][0x880] ;  /* 0x00011000ff0677ac */ /* 0x000e620008000800 */
[----:B------:R-:W-:Y:S01]  /*0150*/  HFMA2 R91, -RZ, RZ, 0, 5.9604644775390625e-08 ;  /* 0x00000001ff5b7431 */ /* 0x000fe200000001ff */
[----:B-1----:R-:W-:-:S07]  /*0160*/  MOV R50, UR6 ;  /* 0x0000000600327c02 */ /* 0x002fce0008000f00 */
.L_x_0:
[----:B------:R-:W2:Y:S02]  /*0170*/  LDCU.64 UR6, c[0x0][0x8b0] ;  /* 0x00011600ff0677ac */ /* 0x000ea40008000a00 */
[----:B--2---:R-:W-:-:S04]  /*0180*/  UISETP.NE.U32.AND UP0, UPT, UR6, URZ, UPT ;  /* 0x000000ff0600728c */ /* 0x004fc8000bf05070 */
[----:B------:R-:W-:-:S09]  /*0190*/  UISETP.NE.AND.EX UP0, UPT, UR7, URZ, UPT, UP0 ;  /* 0x000000ff0700728c */ /* 0x000fd2000bf05300 */
[----:B------:R-:W-:Y:S05]  /*01a0*/  BRA.U UP0, `(.L_x_2) ;  /* 0x0000000100247547 */ /* 0x000fea000b800000 */
[----:B------:R-:W2:Y:S02]  /*01b0*/  LDCU.64 UR6, c[0x0][0x8a8] ;  /* 0x00011500ff0677ac */ /* 0x000ea40008000a00 */
[----:B--2---:R-:W-:-:S04]  /*01c0*/  UISETP.NE.U32.AND UP0, UPT, UR6, URZ, UPT ;  /* 0x000000ff0600728c */ /* 0x004fc8000bf05070 */
[----:B------:R-:W-:-:S09]  /*01d0*/  UISETP.NE.AND.EX UP0, UPT, UR7, URZ, UPT, UP0 ;  /* 0x000000ff0700728c */ /* 0x000fd2000bf05300 */
[----:B------:R-:W-:Y:S05]  /*01e0*/  BRA.U !UP0, `(.L_x_3) ;  /* 0x00000001080c7547 */ /* 0x000fea000b800000 */
[----:B------:R-:W2:Y:S02]  /*01f0*/  LDC.64 R2, c[0x0][0x8a8] ;  /* 0x00022a00ff027b82 */ /* 0x000ea40000000a00 */
[----:B--2---:R2:W5:Y:S01]  /*0200*/  LDG.E R47, desc[UR46][R2.64] ;  /* 0x0000002e022f7981 */ /* 0x004562000c1e1900 */
[----:B------:R-:W-:Y:S05]  /*0210*/  BRA `(.L_x_2) ;  /* 0x0000000000087947 */ /* 0x000fea0003800000 */
.L_x_3:
[----:B------:R-:W2:Y:S02]  /*0220*/  LDCU UR6, c[0x0][0x8a0] ;  /* 0x00011400ff0677ac */ /* 0x000ea40008000800 */
[----:B--2---:R-:W-:Y:S02]  /*0230*/  MOV R47, UR6 ;  /* 0x00000006002f7c02 */ /* 0x004fe40008000f00 */
.L_x_2:
[----:B------:R-:W-:Y:S01]  /*0240*/  IMAD.U32 R0, RZ, RZ, UR8 ;  /* 0x00000008ff007e24 */ /* 0x000fe2000f8e00ff */
[----:B------:R-:W-:Y:S04]  /*0250*/  BSSY.RECONVERGENT B0, `(.L_x_4) ;  /* 0x000000c000007945 */ /* 0x000fe80003800200 */
[C---:B------:R-:W-:Y:S02]  /*0260*/  ISETP.NE.OR P1, PT, R0.reuse, 0x1, !P5 ;  /* 0x000000010000780c */ /* 0x040fe40006f25670 */
[----:B------:R-:W-:-:S11]  /*0270*/  ISETP.NE.OR P0, PT, R0, 0x3, !P5 ;  /* 0x000000030000780c */ /* 0x000fd60006f05670 */
[----:B------:R-:W-:Y:S05]  /*0280*/  @P1 BRA `(.L_x_5) ;  /* 0x0000000000201947 */ /* 0x000fea0003800000 */
[----:B------:R-:W3:Y:S02]  /*0290*/  LDCU.64 UR6, c[0x0][0x348] ;  /* 0x00006900ff0677ac */ /* 0x000ee40008000a00 */
[----:B---3--:R-:W-:Y:S02]  /*02a0*/  UIADD3 UR10, UP1, UPT, UR6, 0x80, URZ ;  /* 0x00000080060a7890 */ /* 0x008fe4000ff3e0ff */
[----:B------:R-:W-:Y:S02]  /*02b0*/  UIADD3 UR6, UP0, UPT, UR6, 0x180, URZ ;  /* 0x0000018006067890 */ /* 0x000fe4000ff1e0ff */
[----:B------:R-:W-:Y:S02]  /*02c0*/  UIADD3.X UR11, UPT, UPT, URZ, UR7, URZ, UP1, !UPT ;  /* 0x00000007ff0b7290 */ /* 0x000fe40008ffe4ff */
[----:B------:R-:W-:-:S07]  /*02d0*/  UIADD3.X UR7, UPT, UPT, URZ, UR7, URZ, UP0, !UPT ;  /* 0x00000007ff077290 */ /* 0x000fce00087fe4ff */
[----:B------:R3:W-:Y:S02]  /*02e0*/  UTMACCTL.PF [UR10] ;  /* 0x000000000a0079b9 */ /* 0x0007e40008040000 */
[----:B------:R3:W-:Y:S02]  /*02f0*/  UTMACCTL.PF [UR6] ;  /* 0x00000000060079b9 */ /* 0x0007e40008040000 */
[----:B---3--:R-:W-:Y:S01]  /*0300*/  NOP ;  /* 0x0000000000007918 */ /* 0x008fe20000000000 */
.L_x_5:
[----:B------:R-:W-:Y:S05]  /*0310*/  BSYNC.RECONVERGENT B0 ;  /* 0x0000000000007941 */ /* 0x000fea0003800200 */
.L_x_4:
[----:B------:R-:W-:Y:S04]  /*0320*/  BSSY.RECONVERGENT B0, `(.L_x_6) ;  /* 0x000000a000007945 */ /* 0x000fe80003800200 */
        /* <DEDUP_REMOVED lines=9> */
.L_x_7:
[----:B------:R-:W-:Y:S05]  /*03c0*/  BSYNC.RECONVERGENT B0 ;  /* 0x0000000000007941 */ /* 0x000fea0003800200 */
.L_x_6:
[----:B------:R-:W3:Y:S01]  /*03d0*/  LDCU.64 UR6, c[0x0][0x888] ;  /* 0x00011100ff0677ac */ /* 0x000ee20008000a00 */
[----:B------:R-:W-:Y:S02]  /*03e0*/  UISETP.EQ.U32.AND UP1, UPT, UR4, URZ, UPT ;  /* 0x000000ff0400728c */ /* 0x000fe4000bf22070 */
[----:B------:R-:W-:Y:S02]  /*03f0*/  UPLOP3.LUT UP2, UPT, UPT, UPT, UPT, 0x80, 0x8 ;  /* 0x000000000008789c */ /* 0x000fe40003f4f070 */
[----:B---3--:R-:W-:-:S04]  /*0400*/  UISETP.NE.U32.AND UP0, UPT, UR6, URZ, UPT ;  /* 0x000000ff0600728c */ /* 0x008fc8000bf05070 */
[----:B------:R-:W-:-:S04]  /*0410*/  UISETP.NE.AND.EX UP0, UPT, UR7, URZ, UPT, UP0 ;  /* 0x000000ff0700728c */ /* 0x000fc8000bf05300 */
[----:B------:R-:W-:-:S04]  /*0420*/  UISETP.EQ.OR.EX UP3, UPT, UR5, URZ, !UP0, UP1 ;  /* 0x000000ff0500728c */ /* 0x000fc8000c762710 */
[----:B------:R-:W-:-:S05]  /*0430*/  UP2UR UR50, UPR, URZ, 0x8 ;  /* 0x00000008ff327883 */ /* 0x000fca0008000000 */
[----:B------:R-:W-:Y:S07]  /*0440*/  BRA.U !UP3, `(.L_x_8) ;  /* 0x000000010b207547 */ /* 0x000fee000b800000 */
[----:B-----5:R-:W-:Y:S01]  /*0450*/  R2UR UR6, R50 ;  /* 0x00000000320672ca */ /* 0x020fe200000e0000 */
[----:B------:R-:W-:Y:S02]  /*0460*/  UISETP.NE.U32.AND UP2, UPT, UR4, URZ, UPT ;  /* 0x000000ff0400728c */ /* 0x000fe4000bf45070 */
[----:B------:R-:W-:Y:S02]  /*0470*/  USEL UR4, URZ, 0xffffffff, UP0 ;  /* 0xffffffffff047887 */ /* 0x000fe40008000000 */
[----:B------:R-:W-:-:S08]  /*0480*/  UISETP.NE.AND.EX UP2, UPT, UR5, URZ, UPT, UP2 ;  /* 0x000000ff0500728c */ /* 0x000fd0000bf45320 */
[----:B------:R-:W-:-:S04]  /*0490*/  UISETP.NE.AND UP1, UPT, UR6, URZ, UPT ;  /* 0x000000ff0600728c */ /* 0x000fc8000bf25270 */
[----:B------:R-:W-:-:S04]  /*04a0*/  @!UP2 USEL UR4, URZ, 0xffffffff, UP1 ;  /* 0xffffffffff04a887 */ /* 0x000fc80008800000 */
[----:B------:R-:W-:-:S04]  /*04b0*/  ULOP3.LUT UR4, UR4, 0x1, URZ, 0xc0, !UPT ;  /* 0x0000000104047892 */ /* 0x000fc8000f8ec0ff */
[----:B------:R-:W-:-:S11]  /*04c0*/  UISETP.NE.U32.AND UP2, UPT, UR4, 0x1, UPT ;  /* 0x000000010400788c */ /* 0x000fd6000bf45070 */
.L_x_8:
[----:B--2---:R-:W2:Y:S01]  /*04d0*/  SHFL.IDX PT, R2, R96, RZ, 0x1f ;  /* 0x00001fff60027589 */ /* 0x004ea200000e0000 */
[----:B------:R-:W-:-:S04]  /*04e0*/  UISETP.NE.AND UP1, UPT, UR8, 0x2, UPT ;  /* 0x000000020800788c */ /* 0x000fc8000bf25270 */
[----:B------:R-:W-:Y:S01]  /*04f0*/  USEL UR6, URZ, 0x1, UP1 ;  /* 0x00000001ff067887 */ /* 0x000fe20008800000 */
[----:B--2---:R-:W-:-:S13]  /*0500*/  ISETP.NE.AND P0, PT, R2, RZ, PT ;  /* 0x000000ff0200720c */ /* 0x004fda0003f05270 */
[----:B------:R-:W-:Y:S05]  /*0510*/  @P0 BRA `(.L_x_9) ;  /* 0x0000000000d40947 */ /* 0x000fea0003800000 */
[----:B------:R-:W-:Y:S01]  /*0520*/  ELECT P0, URZ, PT ;  /* 0x0000000000ff782f */ /* 0x000fe20003800000 */
[----:B------:R-:W-:-:S12]  /*0530*/  BSSY.RECONVERGENT B0, `(.L_x_9) ;  /* 0x0000033000007945 */ /* 0x000fd80003800200 */
[----:B------:R-:W-:Y:S05]  /*0540*/  @!P0 BRA `(.L_x_10) ;  /* 0x0000000000c48947 */ /* 0x000fea0003800000 */
[----:B------:R-:W2:Y:S01]  /*0550*/  S2UR UR5, SR_CgaCtaId ;  /* 0x00000000000579c3 */ /* 0x000ea20000008800 */
[----:B------:R-:W-:Y:S01]  /*0560*/  UMOV UR7, 0x400 ;  /* 0x0000040000077882 */ /* 0x000fe20000000000 */
[----:B------:R-:W-:Y:S02]  /*0570*/  UMOV UR4, 0x1 ;  /* 0x0000000100047882 */ /* 0x000fe40000000000 */
[----:B------:R-:W-:-:S04]  /*0580*/  UIADD3 UR10, UPT, UPT, -UR4, 0x100000, URZ ;  /* 0x00100000040a7890 */ /* 0x000fc8000fffe1ff */
[----:B------:R-:W-:Y:S02]  /*0590*/  USHF.L.U32 UR11, UR10, 0xb, URZ ;  /* 0x0000000b0a0b7899 */ /* 0x000fe400080006ff */
[----:B------:R-:W-:Y:S02]  /*05a0*/  USHF.L.U32 UR10, UR10, 0x1, URZ ;  /* 0x000000010a0a7899 */ /* 0x000fe400080006ff */
[----:B--2---:R-:W-:Y:S01]  /*05b0*/  ULEA UR5, UR5, UR7, 0x18 ;  /* 0x0000000705057291 */ /* 0x004fe2000f8ec0ff */
[----:B------:R-:W2:Y:S11]  /*05c0*/  FENCE.VIEW.ASYNC.S ;  /* 0x00000000000073c6 */ /* 0x000eb60000000000 */
[----:B--2---:R2:W3:Y:S01]  /*05d0*/  SYNCS.EXCH.64 URZ, [UR5], UR10 ;  /* 0x0000000a05ff75b2 */ /* 0x0044e20008000100 */
[----:B------:R2:W4:Y:S01]  /*05e0*/  SYNCS.EXCH.64 URZ, [UR5+0xa0], UR10 ;  /* 0x0000a00a05ff75b2 */ /* 0x0005220008000100 */
[----:B------:R2:W1:Y:S01]  /*05f0*/  SYNCS.EXCH.64 URZ, [UR5+0x8], UR10 ;  /* 0x0000080a05ff75b2 */ /* 0x0004620008000100 */
        /* <DEDUP_REMOVED lines=36> */
[----:B------:R2:W1:Y:S02]  /*0840*/  SYNCS.EXCH.64 URZ, [UR5+0x138], UR10 ;  /* 0x0001380a05ff75b2 */ /* 0x0004640008000100 */
[----:B--234-:R-:W-:Y:S01]  /*0850*/  NOP ;  /* 0x0000000000007918 */ /* 0x01cfe20000000000 */
.L_x_10:
[----:B------:R-:W-:Y:S05]  /*0860*/  BSYNC.RECONVERGENT B0 ;  /* 0x0000000000007941 */ /* 0x000fea0003800200 */
.L_x_9:
[----:B------:R-:W2:Y:S01]  /*0870*/  SHFL.IDX PT, R2, R96, RZ, 0x1f ;  /* 0x00001fff60027589 */ /* 0x000ea200000e0000 */
[----:B------:R-:W-:Y:S01]  /*0880*/  NOP ;  /* 0x0000000000007918 */ /* 0x000fe20000000000 */
[----:B--2---:R-:W-:-:S13]  /*0890*/  ISETP.NE.AND P0, PT, R2, 0x1, PT ;  /* 0x000000010200780c */ /* 0x004fda0003f05270 */
[----:B------:R-:W-:Y:S05]  /*08a0*/  @P0 BRA `(.L_x_11) ;  /* 0x0000000000580947 */ /* 0x000fea0003800000 */
[----:B------:R-:W2:Y:S01]  /*08b0*/  S2UR UR7, SR_CgaCtaId ;  /* 0x00000000000779c3 */ /* 0x000ea20000008800 */
[----:B------:R-:W-:Y:S01]  /*08c0*/  UMOV UR9, 0x400 ;  /* 0x0000040000097882 */ /* 0x000fe20000000000 */
[----:B------:R-:W-:Y:S01]  /*08d0*/  UMOV UR5, 0x20 ;  /* 0x0000002000057882 */ /* 0x000fe20000000000 */
[----:B------:R-:W-:Y:S01]  /*08e0*/  UMOV UR4, 0x80 ;  /* 0x0000008000047882 */ /* 0x000fe20000000000 */
[----:B------:R-:W-:-:S04]  /*08f0*/  UIADD3 UR10, UPT, UPT, -UR5, 0x100000, URZ ;  /* 0x00100000050a7890 */ /* 0x000fc8000fffe1ff */
[----:B------:R-:W-:Y:S02]  /*0900*/  USHF.L.U32 UR11, UR10, 0xb, URZ ;  /* 0x0000000b0a0b7899 */ /* 0x000fe400080006ff */
[----:B------:R-:W-:Y:S02]  /*0910*/  USHF.L.U32 UR10, UR10, 0x1, URZ ;  /* 0x000000010a0a7899 */ /* 0x000fe400080006ff */
[----:B------:R-:W-:-:S04]  /*0920*/  UIADD3 UR4, UPT, UPT, -UR4, 0x100000, URZ ;  /* 0x0010000004047890 */ /* 0x000fc8000fffe1ff */
[----:B------:R-:W-:Y:S02]  /*0930*/  USHF.L.U32 UR5, UR4, 0xb, URZ ;  /* 0x0000000b04057899 */ /* 0x000fe400080006ff */
[----:B------:R-:W-:Y:S01]  /*0940*/  USHF.L.U32 UR4, UR4, 0x1, URZ ;  /* 0x0000000104047899 */ /* 0x000fe200080006ff */
[----:B------:R-:W-:Y:S01]  /*0950*/  ELECT P0, URZ, PT ;  /* 0x0000000000ff782f */ /* 0x000fe20003800000 */
[----:B--2---:R-:W-:Y:S01]  /*0960*/  ULEA UR7, UR7, UR9, 0x18 ;  /* 0x0000000907077291 */ /* 0x004fe2000f8ec0ff */
[----:B------:R-:W2:Y:S11]  /*0970*/  FENCE.VIEW.ASYNC.S ;  /* 0x00000000000073c6 */ /* 0x000eb60000000000 */
[----:B--2---:R2:W3:Y:S01]  /*0980*/  SYNCS.EXCH.64 URZ, [UR7+0x140], UR10 ;  /* 0x0001400a07ff75b2 */ /* 0x0044e20008000100 */
[----:B------:R2:W4:Y:S01]  /*0990*/  SYNCS.EXCH.64 URZ, [UR7+0x160], UR4 ;  /* 0x0001600407ff75b2 */ /* 0x0005220008000100 */
[----:B------:R2:W1:Y:S01]  /*09a0*/  SYNCS.EXCH.64 URZ, [UR7+0x148], UR10 ;  /* 0x0001480a07ff75b2 */ /* 0x0004620008000100 */
[----:B------:R2:W1:Y:S01]  /*09b0*/  SYNCS.EXCH.64 URZ, [UR7+0x168], UR4 ;  /* 0x0001680407ff75b2 */ /* 0x0004620008000100 */
[----:B------:R2:W1:Y:S01]  /*09c0*/  SYNCS.EXCH.64 URZ, [UR7+0x150], UR10 ;  /* 0x0001500a07ff75b2 */ /* 0x0004620008000100 */
[----:B------:R2:W1:Y:S01]  /*09d0*/  SYNCS.EXCH.64 URZ, [UR7+0x170], UR4 ;  /* 0x0001700407ff75b2 */ /* 0x0004620008000100 */
[----:B------:R2:W1:Y:S01]  /*09e0*/  SYNCS.EXCH.64 URZ, [UR7+0x158], UR10 ;  /* 0x0001580a07ff75b2 */ /* 0x0004620008000100 */
[----:B------:R2:W1:Y:S01]  /*09f0*/  SYNCS.EXCH.64 URZ, [UR7+0x178], UR4 ;  /* 0x0001780407ff75b2 */ /* 0x0004620008000100 */
[----:B------:R-:W-:Y:S01]  /*0a00*/  NOP ;  /* 0x0000000000007918 */ /* 0x000fe20000000000 */
.L_x_11:
[----:B------:R-:W2:Y:S01]  /*0a10*/  SHFL.IDX PT, R2, R96, RZ, 0x1f ;  /* 0x00001fff60027589 */ /* 0x000ea200000e0000 */
[----:B------:R-:W-:Y:S01]  /*0a20*/  NOP ;  /* 0x0000000000007918 */ /* 0x000fe20000000000 */
[----:B--2---:R-:W-:-:S13]  /*0a30*/  ISETP.NE.AND P0, PT, R2, 0x3, PT ;  /* 0x000000030200780c */ /* 0x004fda0003f05270 */
[----:B------:R-:W-:Y:S05]  /*0a40*/  @P0 BRA `(.L_x_12) ;  /* 0x0000000000300947 */ /* 0x000fea0003800000 */
[----:B------:R-:W2:Y:S01]  /*0a50*/  S2UR UR5, SR_CgaCtaId ;  /* 0x00000000000579c3 */ /* 0x000ea20000008800 */
[----:B------:R-:W-:Y:S01]  /*0a60*/  UMOV UR7, 0x400 ;  /* 0x0000040000077882 */ /* 0x000fe20000000000 */
[----:B------:R-:W-:Y:S01]  /*0a70*/  UMOV UR4, 0x20 ;  /* 0x0000002000047882 */ /* 0x000fe20000000000 */
[----:B------:R-:W-:Y:S01]  /*0a80*/  ELECT P0, URZ, PT ;  /* 0x0000000000ff782f */ /* 0x000fe20003800000 */
[----:B------:R-:W-:-:S04]  /*0a90*/  UIADD3 UR10, UPT, UPT, -UR4, 0x100000, URZ ;  /* 0x00100000040a7890 */ /* 0x000fc8000fffe1ff */
[----:B------:R-:W-:Y:S02]  /*0aa0*/  USHF.L.U32 UR11, UR10, 0xb, URZ ;  /* 0x0000000b0a0b7899 */ /* 0x000fe400080006ff */
[----:B------:R-:W-:Y:S02]  /*0ab0*/  USHF.L.U32 UR10, UR10, 0x1, URZ ;  /* 0x000000010a0a7899 */ /* 0x000fe400080006ff */
[----:B--2---:R-:W-:Y:S01]  /*0ac0*/  ULEA UR5, UR5, UR7, 0x18 ;  /* 0x0000000705057291 */ /* 0x004fe2000f8ec0ff */
[----:B------:R-:W2:Y:S11]  /*0ad0*/  FENCE.VIEW.ASYNC.S ;  /* 0x00000000000073c6 */ /* 0x000eb60000000000 */
[----:B--2---:R2:W1:Y:S01]  /*0ae0*/  SYNCS.EXCH.64 URZ, [UR5+0x180], UR10 ;  /* 0x0001800a05ff75b2 */ /* 0x0044620008000100 */
[----:B------:R2:W1:Y:S01]  /*0af0*/  SYNCS.EXCH.64 URZ, [UR5+0x188], UR10 ;  /* 0x0001880a05ff75b2 */ /* 0x0004620008000100 */
[----:B------:R-:W-:Y:S01]  /*0b00*/  NOP ;  /* 0x0000000000007918 */ /* 0x000fe20000000000 */
.L_x_12:
[----:B------:R-:W3:Y:S01]  /*0b10*/  SHFL.IDX PT, R2, R96, RZ, 0x1f ;  /* 0x00001fff60027589 */ /* 0x000ee200000e0000 */
[----:B------:R-:W-:Y:S01]  /*0b20*/  NOP ;  /* 0x0000000000007918 */ /* 0x000fe20000000000 */
[----:B---3--:R-:W-:-:S13]  /*0b30*/  ISETP.NE.AND P0, PT, R2, 0x4, PT ;  /* 0x000000040200780c */ /* 0x008fda0003f05270 */
[----:B------:R-:W-:Y:S05]  /*0b40*/  @P0 BRA `(.L_x_13) ;  /* 0x00000000004c0947 */ /* 0x000fea0003800000 */
[----:B--2---:R-:W2:Y:S01]  /*0b50*/  S2UR UR5, SR_CgaCtaId ;  /* 0x00000000000579c3 */ /* 0x004ea20000008800 */
[----:B------:R-:W-:Y:S01]  /*0b60*/  UMOV UR9, 0x100 ;  /* 0x0000010000097882 */ /* 0x000fe20000000000 */
[----:B------:R-:W-:Y:S01]  /*0b70*/  UMOV UR7, 0x400 ;  /* 0x0000040000077882 */ /* 0x000fe20000000000 */
[----:B------:R-:W-:Y:S01]  /*0b80*/  USEL UR9, UR9, 0xe0, UP2 ;  /* 0x000000e009097887 */ /* 0x000fe20009000000 */
[----:B------:R-:W-:Y:S01]  /*0b90*/  UMOV UR4, 0x1 ;  /* 0x0000000100047882 */ /* 0x000fe20000000000 */
[----:B------:R-:W-:Y:S01]  /*0ba0*/  ELECT P0, URZ, PT ;  /* 0x0000000000ff782f */ /* 0x000fe20003800000 */
[----:B------:R-:W-:-:S04]  /*0bb0*/  UIADD3 UR10, UPT, UPT, -UR4, 0x100000, URZ ;  /* 0x00100000040a7890 */ /* 0x000fc8000fffe1ff */
[----:B------:R-:W-:Y:S02]  /*0bc0*/  USHF.L.U32 UR11, UR10, 0xb, URZ ;  /* 0x0000000b0a0b7899 */ /* 0x000fe400080006ff */
[----:B------:R-:W-:Y:S02]  /*0bd0*/  USHF.L.U32 UR10, UR10, 0x1, URZ ;  /* 0x000000010a0a7899 */ /* 0x000fe400080006ff */
[----:B------:R-:W-:-:S04]  /*0be0*/  UIADD3 UR12, UPT, UPT, -UR9, 0x100000, URZ ;  /* 0x00100000090c7890 */ /* 0x000fc8000fffe1ff */
[----:B------:R-:W-:Y:S02]  /*0bf0*/  USHF.L.U32 UR13, UR12, 0xb, URZ ;  /* 0x0000000b0c0d7899 */ /* 0x000fe400080006ff */
[----:B------:R-:W-:Y:S02]  /*0c00*/  USHF.L.U32 UR12, UR12, 0x1, URZ ;  /* 0x000000010c0c7899 */ /* 0x000fe400080006ff */
[----:B--2---:R-:W-:Y:S01]  /*0c10*/  ULEA UR5, UR5, UR7, 0x18 ;  /* 0x0000000705057291 */ /* 0x004fe2000f8ec0ff */
[----:B------:R-:W2:Y:S11]  /*0c20*/  FENCE.VIEW.ASYNC.S ;  /* 0x00000000000073c6 */ /* 0x000eb60000000000 */
[----:B--2---:R3:W2:Y:S01]  /*0c30*/  SYNCS.EXCH.64 URZ, [UR5+0x190], UR10 ;  /* 0x0001900a05ff75b2 */ /* 0x0046a20008000100 */
[----:B------:R3:W1:Y:S01]  /*0c40*/  SYNCS.EXCH.64 URZ, [UR5+0x1a0], UR12 ;  /* 0x0001a00c05ff75b2 */ /* 0x0006620008000100 */
[----:B------:R3:W1:Y:S01]  /*0c50*/  SYNCS.EXCH.64 URZ, [UR5+0x198], UR10 ;  /* 0x0001980a05ff75b2 */ /* 0x0006620008000100 */
[----:B------:R3:W1:Y:S02]  /*0c60*/  SYNCS.EXCH.64 URZ, [UR5+0x1a8], UR12 ;  /* 0x0001a80c05ff75b2 */ /* 0x0006640008000100 */
[----:B---3--:R-:W-:Y:S01]  /*0c70*/  NOP ;  /* 0x0000000000007918 */ /* 0x008fe20000000000 */
.L_x_13:
[----:B------:R-:W3:Y:S01]  /*0c80*/  SHFL.IDX PT, R2, R96, RZ, 0x1f ;  /* 0x00001fff60027589 */ /* 0x000ee200000e0000 */
[----:B------:R-:W-:Y:S01]  /*0c90*/  NOP ;  /* 0x0000000000007918 */ /* 0x000fe20000000000 */
[----:B---3--:R-:W-:-:S13]  /*0ca0*/  ISETP.NE.AND P0, PT, R2, 0x5, PT ;  /* 0x000000050200780c */ /* 0x008fda0003f05270 */
[----:B------:R-:W-:Y:S05]  /*0cb0*/  @P0 BRA `(.L_x_14) ;  /* 0x0000000000580947 */ /* 0x000fea0003800000 */
[----:B------:R-:W3:Y:S01]  /*0cc0*/  S2UR UR7, SR_CgaCtaId ;  /* 0x00000000000779c3 */ /* 0x000ee20000008800 */
[----:B------:R-:W-:Y:S01]  /*0cd0*/  UMOV UR9, 0x400 ;  /* 0x0000040000097882 */ /* 0x000fe20000000000 */
[----:B--2---:R-:W-:Y:S01]  /*0ce0*/  UMOV UR5, 0x1 ;  /* 0x0000000100057882 */ /* 0x004fe20000000000 */
        /* <DEDUP_REMOVED lines=8> */
[----:B---3--:R-:W-:Y:S01]  /*0d70*/  ULEA UR7, UR7, UR9, 0x18 ;  /* 0x0000000907077291 */ /* 0x008fe2000f8ec0ff */
[----:B------:R-:W2:Y:S11]  /*0d80*/  FENCE.VIEW.ASYNC.S ;  /* 0x00000000000073c6 */ /* 0x000eb60000000000 */
[----:B--2---:R3:W2:Y:S01]  /*0d90*/  SYNCS.EXCH.64 URZ, [UR7+0x1b0], UR10 ;  /* 0x0001b00a07ff75b2 */ /* 0x0046a20008000100 */
[----:B------:R3:W1:Y:S01]  /*0da0*/  SYNCS.EXCH.64 URZ, [UR7+0x1d0], UR4 ;  /* 0x0001d00407ff75b2 */ /* 0x0006620008000100 */
[----:B------:R3:W1:Y:S01]  /*0db0*/  SYNCS.EXCH.64 URZ, [UR7+0x1b8], UR10 ;  /* 0x0001b80a07ff75b2 */ /* 0x0006620008000100 */
[----:B------:R3:W1:Y:S01]  /*0dc0*/  SYNCS.EXCH.64 URZ, [UR7+0x1d8], UR4 ;  /* 0x0001d80407ff75b2 */ /* 0x0006620008000100 */
[----:B------:R3:W1:Y:S01]  /*0dd0*/  SYNCS.EXCH.64 URZ, [UR7+0x1c0], UR10 ;  /* 0x0001c00a07ff75b2 */ /* 0x0006620008000100 */
[----:B------:R3:W1:Y:S01]  /*0de0*/  SYNCS.EXCH.64 URZ, [UR7+0x1e0], UR4 ;  /* 0x0001e00407ff75b2 */ /* 0x0006620008000100 */
[----:B------:R3:W1:Y:S01]  /*0df0*/  SYNCS.EXCH.64 URZ, [UR7+0x1c8], UR10 ;  /* 0x0001c80a07ff75b2 */ /* 0x0006620008000100 */
[----:B------:R3:W1:Y:S02]  /*0e00*/  SYNCS.EXCH.64 URZ, [UR7+0x1e8], UR4 ;  /* 0x0001e80407ff75b2 */ /* 0x0006640008000100 */
[----:B---3--:R-:W-:Y:S01]  /*0e10*/  NOP ;  /* 0x0000000000007918 */ /* 0x008fe20000000000 */
.L_x_14:
[----:B------:R-:W3:Y:S01]  /*0e20*/  SHFL.IDX PT, R2, R96, RZ, 0x1f ;  /* 0x00001fff60027589 */ /* 0x000ee200000e0000 */
[----:B------:R-:W-:Y:S01]  /*0e30*/  NOP ;  /* 0x0000000000007918 */ /* 0x000fe20000000000 */
[----:B---3--:R-:W-:-:S13]  /*0e40*/  ISETP.NE.AND P0, PT, R2, 0x3, PT ;  /* 0x000000030200780c */ /* 0x008fda0003f05270 */
[----:B------:R-:W-:Y:S05]  /*0e50*/  @P0 BRA `(.L_x_15) ;  /* 0x0000000000380947 */ /* 0x000fea0003800000 */
[----:B--2---:R-:W2:Y:S01]  /*0e60*/  S2UR UR5, SR_CgaCtaId ;  /* 0x00000000000579c3 */ /* 0x004ea20000008800 */
        /* <DEDUP_REMOVED lines=13> */
.L_x_15:
[----:B--2---:R-:W2:Y:S01]  /*0f40*/  S2UR UR5, SR_CTAID.X ;  /* 0x00000000000579c3 */ /* 0x004ea20000002500 */
[----:B------:R-:W-:-:S05]  /*0f50*/  CS2R.32 R90, SR_CgaSize ;  /* 0x00000000005a7805 */ /* 0x000fca0000008a00 */
[----:B------:R-:W-:-:S05]  /*0f60*/  IMAD R90, R90, -0xa0, RZ ;  /* 0xffffff605a5a7824 */ /* 0x000fca00078e02ff */
[----:B------:R-:W-:-:S14]  /*0f70*/  R2UR UR9, R90 ;  /* 0x000000005a0972ca */ /* 0x000fdc00000e0000 */
[----:B------:R-:W3:Y:S01]  /*0f80*/  LDCU UR9, c[0x0][UR9+0x2b0] ;  /* 0x00005600090977ac */ /* 0x000ee20008000800 */
[----:B------:R-:W-:Y:S01]  /*0f90*/  NOP ;  /* 0x0000000000007918 */ /* 0x000fe20000000000 */
[----:B------:R-:W-:-:S05]  /*0fa0*/  CS2R.32 R90, SR_CgaSize ;  /* 0x00000000005a7805 */ /* 0x000fca0000008a00 */
[----:B------:R-:W-:-:S05]  /*0fb0*/  IMAD R90, R90, -0xa0, RZ ;  /* 0xffffff605a5a7824 */ /* 0x000fca00078e02ff */
[----:B------:R-:W-:-:S14]  /*0fc0*/  R2UR UR7, R90 ;  /* 0x000000005a0772ca */ /* 0x000fdc00000e0000 */
[----:B------:R-:W4:Y:S01]  /*0fd0*/  LDCU UR7, c[0x0][UR7+0x2b4] ;  /* 0x00005680070777ac */ /* 0x000f220008000800 */
[----:B------:R-:W1:Y:S08]  /*0fe0*/  S2UR UR4, SR_CTAID.Y ;  /* 0x00000000000479c3 */ /* 0x000e700000002600 */
[----:B------:R-:W4:Y:S01]  /*0ff0*/  LDC R9, c[0x0][0xb24] ;  /* 0x0002c900ff097b82 */ /* 0x000f220000000800 */
[----:B--2---:R-:W-:-:S02]  /*1000*/  I2FP.F32.U32 R5, UR5 ;  /* 0x0000000500057c45 */ /* 0x004fc40008201000 */
[----:B------:R-:W-:-:S05]  /*1010*/  CS2R.32 R3, SR_CgaSize ;  /* 0x0000000000037805 */ /* 0x000fca0000008a00 */
[----:B------:R-:W-:-:S06]  /*1020*/  IMAD R3, R3, -0xa0, RZ ;  /* 0xffffff6003037824 */ /* 0x000fcc00078e02ff */
[----:B------:R-:W2:Y:S01]  /*1030*/  LDC R3, c[0x0][R3+0x2a0] ;  /* 0x0000a80003037b82 */ /* 0x000ea20000000800 */
[----:B------:R-:W-:Y:S01]  /*1040*/  MOV R21, UR5 ;  /* 0x0000000500157c02 */ /* 0x000fe20008000f00 */
[----:B---3--:R-:W-:Y:S01]  /*1050*/  FMUL R5, R5, UR9 ;  /* 0x0000000905057c20 */ /* 0x008fe20008400000 */
[----:B-1----:R-:W-:Y:S02]  /*1060*/  I2FP.F32.U32 R4, UR4 ;  /* 0x0000000400047c45 */ /* 0x002fe40008201000 */
[----:B------:R-:W-:-:S05]  /*1070*/  CS2R.32 R2, SR_CgaSize ;  /* 0x0000000000027805 */ /* 0x000fca0000008a00 */
[----:B------:R-:W-:-:S06]  /*1080*/  IMAD R2, R2, -0xa0, RZ ;  /* 0xffffff6002027824 */ /* 0x000fcc00078e02ff */
[----:B------:R-:W1:Y:S01]  /*1090*/  LDC R2, c[0x0][R2+0x2a4] ;  /* 0x0000a90002027b82 */ /* 0x000e620000000800 */
[----:B------:R-:W3:Y:S01]  /*10a0*/  F2I.U32.TRUNC.NTZ R90, R5 ;  /* 0x00000005005a7305 */ /* 0x000ee2000020f000 */
[----:B------:R-:W-:Y:S01]  /*10b0*/  MOV R20, UR4 ;  /* 0x0000000400147c02 */ /* 0x000fe20008000f00 */
[----:B----4-:R-:W-:-:S05]  /*10c0*/  FMUL R4, R4, UR7 ;  /* 0x0000000704047c20 */ /* 0x010fca0008400000 */
[----:B------:R-:W-:Y:S01]  /*10d0*/  BAR.SYNC.DEFER_BLOCKING 0x0 ;  /* 0x0000000000007b1d */ /* 0x000fe20000010000 */
[----:B------:R-:W-:-:S05]  /*10e0*/  ISETP.GE.AND P0, PT, R9, 0x1, PT ;  /* 0x000000010900780c */ /* 0x000fca0003f06270 */
[----:B------:R-:W4:Y:S02]  /*10f0*/  F2I.U32.TRUNC.NTZ R83, R4 ;  /* 0x0000000400537305 */ /* 0x000f24000020f000 */
[----:B------:R-:W1:Y:S01]  /*1100*/  S2UR UR36, SR_CTAID.Z ;  /* 0x00000000002479c3 */ /* 0x000e620000002700 */
[----:B---3--:R-:W-:-:S05]  /*1110*/  IADD3 R90, PT, PT, -R90, RZ, RZ ;  /* 0x000000ff5a5a7210 */ /* 0x008fca0007ffe1ff */
[----:B--2---:R-:W-:Y:S01]  /*1120*/  IMAD R90, R3, R90, UR5 ;  /* 0x00000005035a7e24 */ /* 0x004fe2000f8e025a */
[----:B----4-:R-:W-:-:S05]  /*1130*/  IADD3 R83, PT, PT, -R83, RZ, RZ ;  /* 0x000000ff53537210 */ /* 0x010fca0007ffe1ff */
[----:B-1----:R-:W-:Y:S01]  /*1140*/  IMAD R83, R2, R83, UR4 ;  /* 0x0000000402537e24 */ /* 0x002fe2000f8e0253 */
[----:B------:R-:W-:Y:S06]  /*1150*/  @!P0 BRA `(.L_x_16) ;  /* 0x0000000000b88947 */ /* 0x000fec0003800000 */
[----:B------:R-:W1:Y:S01]  /*1160*/  LDC.64 R4, c[0x0][0xb18] ;  /* 0x0002c600ff047b82 */ /* 0x000e620000000a00 */
[----:B------:R-:W-:-:S07]  /*1170*/  ISETP.NE.AND P0, PT, R9, 0x1, PT ;  /* 0x000000010900780c */ /* 0x000fce0003f05270 */
[----:B------:R-:W2:Y:S08]  /*1180*/  LDC R10, c[0x0][0xb0c] ;  /* 0x0002c300ff0a7b82 */ /* 0x000eb00000000800 */
[----:B------:R-:W3:Y:S08]  /*1190*/  LDC R11, c[0x0][0x370] ;  /* 0x0000dc00ff0b7b82 */ /* 0x000ef00000000800 */
[----:B------:R-:W4:Y:S01]  /*11a0*/  LDC R12, c[0x0][0x374] ;  /* 0x0000dd00ff0c7b82 */ /* 0x000f220000000800 */
[----:B-1----:R-:W-:-:S07]  /*11b0*/  ISETP.NE.AND P1, PT, R4, 0x1, PT ;  /* 0x000000010400780c */ /* 0x002fce0003f25270 */
[----:B------:R-:W3:Y:S01]  /*11c0*/  LDC.64 R6, c[0x0][0xb10] ;  /* 0x0002c400ff067b82 */ /* 0x000ee20000000a00 */
[----:B--2---:R-:W-:-:S07]  /*11d0*/  ISETP.NE.AND P2, PT, R10, 0x1, PT ;  /* 0x000000010a00780c */ /* 0x004fce0003f45270 */
[----:B------:R-:W1:Y:S08]  /*11e0*/  LDC R8, c[0x0][0xb20] ;  /* 0x0002c800ff087b82 */ /* 0x000e700000000800 */
[----:B------:R-:W2:Y:S01]  /*11f0*/  LDC.64 R2, c[0x0][0xb28] ;  /* 0x0002ca00ff027b82 */ /* 0x000ea20000000a00 */
[----:B----4-:R-:W-:-:S04]  /*1200*/  IMAD.HI.U32 R13, R12, R5, RZ ;  /* 0x000000050c0d7227 */ /* 0x010fc800078e00ff */
[----:B------:R-:W-:-:S04]  /*1210*/  IMAD.HI.U32 R5, R20, R5, RZ ;  /* 0x0000000514057227 */ /* 0x000fc800078e00ff */
[----:B---3--:R-:W-:-:S04]  /*1220*/  IMAD.HI.U32 R14, R11, R6, RZ ;  /* 0x000000060b0e7227 */ /* 0x008fc800078e00ff */
[C---:B------:R-:W-:Y:S01]  /*1230*/  IMAD.HI.U32 R16, R21.reuse, R6, RZ ;  /* 0x0000000615107227 */ /* 0x040fe200078e00ff */
[-C--:B------:R-:W-:Y:S02]  /*1240*/  @P2 SHF.R.U32.HI R11, RZ, R7.reuse, R14 ;  /* 0x00000007ff0b2219 */ /* 0x080fe4000001160e */
[-C--:B-1----:R-:W-:Y:S02]  /*1250*/  @P1 SHF.R.U32.HI R12, RZ, R8.reuse, R13 ;  /* 0x00000008ff0c1219 */ /* 0x082fe4000001160d */
[----:B------:R-:W-:Y:S02]  /*1260*/  SHF.R.U32.HI R5, RZ, R8, R5 ;  /* 0x00000008ff057219 */ /* 0x000fe40000011605 */
[----:B------:R-:W-:Y:S02]  /*1270*/  SHF.R.U32.HI R16, RZ, R7, R16 ;  /* 0x00000007ff107219 */ /* 0x000fe40000011610 */
[----:B------:R-:W-:Y:S01]  /*1280*/  SEL R5, R20, R5, !P1 ;  /* 0x0000000514057207 */ /* 0x000fe20004800000 */
[----:B--2---:R-:W-:Y:S01]  /*1290*/  IMAD.HI.U32 R14, R12, R2, RZ ;  /* 0x000000020c0e7227 */ /* 0x004fe200078e00ff */
[----:B------:R-:W-:-:S02]  /*12a0*/  SEL R7, R21, R16, !P2 ;  /* 0x0000001015077207 */ /* 0x000fc40005000000 */
[----:B------:R-:W-:Y:S01]  /*12b0*/  IADD3 R13, PT, PT, -R5, RZ, RZ ;  /* 0x000000ff050d7210 */ /* 0x000fe20007ffe1ff */
[----:B------:R-:W-:Y:S01]  /*12c0*/  IMAD.HI.U32 R6, R11, R2, RZ ;  /* 0x000000020b067227 */ /* 0x000fe200078e00ff */
[----:B------:R-:W-:-:S03]  /*12d0*/  @P0 SHF.R.U32.HI R12, RZ, R3, R14 ;  /* 0x00000003ff0c0219 */ /* 0x000fc6000001160e */
[----:B------:R-:W-:Y:S01]  /*12e0*/  IMAD R13, R4, R13, R20 ;  /* 0x0000000d040d7224 */ /* 0x000fe200078e0214 */
[----:B------:R-:W-:Y:S01]  /*12f0*/  @P0 SHF.R.U32.HI R11, RZ, R3, R6 ;  /* 0x00000003ff0b0219 */ /* 0x000fe20000011606 */
[----:B------:R-:W-:-:S04]  /*1300*/  IMAD R12, R12, R9, RZ ;  /* 0x000000090c0c7224 */ /* 0x000fc800078e02ff */
[----:B------:R-:W-:Y:S01]  /*1310*/  IMAD R6, R11, R9, RZ ;  /* 0x000000090b067224 */ /* 0x000fe200078e02ff */
[----:B------:R-:W-:-:S04]  /*1320*/  ISETP.GE.AND P1, PT, R5, R12, PT ;  /* 0x0000000c0500720c */ /* 0x000fc80003f26270 */
[----:B------:R-:W-:Y:S01]  /*1330*/  ISETP.GE.OR P1, PT, R7, R6, P1 ;  /* 0x000000060700720c */ /* 0x000fe20000f26670 */
[----:B------:R-:W-:-:S05]  /*1340*/  IMAD.HI.U32 R6, R5, R2, RZ ;  /* 0x0000000205067227 */ /* 0x000fca00078e00ff */
[----:B------:R-:W-:-:S04]  /*1350*/  SHF.R.U32.HI R6, RZ, R3, R6 ;  /* 0x00000003ff067219 */ /* 0x000fc80000011606 */
[----:B------:R-:W-:-:S03]  /*1360*/  SEL R6, R5, R6, !P0 ;  /* 0x0000000605067207 */ /* 0x000fc60004000000 */
[----:B------:R-:W-:Y:S01]  /*1370*/  @!P1 IMAD.HI.U32 R8, R7, R2, RZ ;  /* 0x0000000207089227 */ /* 0x000fe200078e00ff */
[----:B------:R-:W-:-:S04]  /*1380*/  IADD3 R2, PT, PT, -R6, RZ, RZ ;  /* 0x000000ff06027210 */ /* 0x000fc80007ffe1ff */
[----:B------:R-:W-:Y:S01]  /*1390*/  @!P1 SHF.R.U32.HI R8, RZ, R3, R8 ;  /* 0x00000003ff089219 */ /* 0x000fe20000011608 */
[----:B------:R-:W-:-:S03]  /*13a0*/  IMAD R2, R9, R2, R5 ;  /* 0x0000000209027224 */ /* 0x000fc600078e0205 */
[----:B------:R-:W-:-:S05]  /*13b0*/  @!P1 SEL R3, R7, R8, !P0 ;  /* 0x0000000807039207 */ /* 0x000fca0004000000 */
[--C-:B------:R-:W-:Y:S02]  /*13c0*/  @!P1 IMAD.IADD R6, R6, 0x1, -R3.reuse ;  /* 0x0000000106069824 */ /* 0x100fe400078e0a03 */
[----:B------:R-:W-:Y:S01]  /*13d0*/  @!P1 IMAD R3, R2, R11, R3 ;  /* 0x0000000b02039224 */ /* 0x000fe200078e0203 */
[----:B------:R-:W-:Y:S01]  /*13e0*/  IADD3 R2, PT, PT, -R7, RZ, RZ ;  /* 0x000000ff07027210 */ /* 0x000fe20007ffe1ff */
[----:B------:R-:W-:Y:S02]  /*13f0*/  @!P1 IMAD R5, R6, R9, R7 ;  /* 0x0000000906059224 */ /* 0x000fe400078e0207 */
[----:B------:R-:W-:Y:S02]  /*1400*/  @!P1 IMAD.MOV.U32 R7, RZ, RZ, R3 ;  /* 0x000000ffff079224 */ /* 0x000fe400078e0003 */
[----:B------:R-:W-:Y:S02]  /*1410*/  IMAD R2, R10, R2, R21 ;  /* 0x000000020a027224 */ /* 0x000fe400078e0215 */
[----:B------:R-:W-:-:S02]  /*1420*/  IMAD R20, R5, R4, R13 ;  /* 0x0000000405147224 */ /* 0x000fc400078e020d */
[----:B------:R-:W-:Y:S02]  /*1430*/  IMAD R21, R7, R10, R2 ;  /* 0x0000000a07157224 */ /* 0x000fe400078e0202 */
.L_x_16:
[----:B------:R-:W1:Y:S01]  /*1440*/  LDCU UR4, c[0x0][0xb30] ;  /* 0x00016600ff0477ac */ /* 0x000e620008000800 */
[----:B------:R-:W2:Y:S08]  /*1450*/  S2UR UR37, SR_CgaCtaId ;  /* 0x00000000002579c3 */ /* 0x000eb00000008800 */
[----:B------:R-:W3:Y:S01]  /*1460*/  LDC R40, c[0x0][0xb24] ;  /* 0x0002c900ff287b82 */ /* 0x000ee20000000800 */
[----:B-1----:R-:W-:-:S09]  /*1470*/  UISETP.NE.AND UP1, UPT, UR4, 0x1, UPT ;  /* 0x000000010400788c */ /* 0x002fd2000bf25270 */
[----:B--2---:R-:W-:Y:S05]  /*1480*/  BRA.U UP1, `(.L_x_17) ;  /* 0x0000000101407547 */ /* 0x004fea000b800000 */
[----:B------:R-:W1:Y:S08]  /*1490*/  LDC.64 R4, c[0x0][0xb10] ;  /* 0x0002c400ff047b82 */ /* 0x000e700000000a00 */
[----:B------:R-:W2:Y:S08]  /*14a0*/  LDC.64 R2, c[0x0][0xb18] ;  /* 0x0002c600ff027b82 */ /* 0x000eb00000000a00 */
[----:B------:R-:W4:Y:S08]  /*14b0*/  LDC R6, c[0x0][0xb20] ;  /* 0x0002c800ff067b82 */ /* 0x000f300000000800 */
[----:B------:R-:W3:Y:S01]  /*14c0*/  LDC R8, c[0x0][0xb0c] ;  /* 0x0002c300ff087b82 */ /* 0x000ee20000000800 */
[----:B-1----:R-:W-:-:S05]  /*14d0*/  IMAD.HI.U32 R4, R21, R4, RZ ;  /* 0x0000000415047227 */ /* 0x002fca00078e00ff */
[----:B------:R-:W-:Y:S01]  /*14e0*/  SHF.R.U32.HI R4, RZ, R5, R4 ;  /* 0x00000005ff047219 */ /* 0x000fe20000011604 */
[----:B--2---:R-:W-:Y:S01]  /*14f0*/  IMAD.HI.U32 R3, R20, R3, RZ ;  /* 0x0000000314037227 */ /* 0x004fe200078e00ff */
[----:B------:R-:W-:-:S04]  /*1500*/  ISETP.NE.AND P0, PT, R2, 0x1, PT ;  /* 0x000000010200780c */ /* 0x000fc80003f05270 */
[----:B----4-:R-:W-:-:S04]  /*1510*/  SHF.R.U32.HI R3, RZ, R6, R3 ;  /* 0x00000006ff037219 */ /* 0x010fc80000011603 */
[----:B------:R-:W-:Y:S02]  /*1520*/  SEL R3, R20, R3, !P0 ;  /* 0x0000000314037207 */ /* 0x000fe40004000000 */
[----:B---3--:R-:W-:-:S04]  /*1530*/  ISETP.NE.AND P1, PT, R8, 0x1, PT ;  /* 0x000000010800780c */ /* 0x008fc80003f25270 */
[----:B------:R-:W-:-:S05]  /*1540*/  SEL R4, R21, R4, !P1 ;  /* 0x0000000415047207 */ /* 0x000fca0004800000 */
[----:B------:R-:W-:Y:S02]  /*1550*/  IMAD.IADD R5, R3, 0x1, -R4 ;  /* 0x0000000103057824 */ /* 0x000fe400078e0a04 */
[----:B------:R-:W-:Y:S02]  /*1560*/  IMAD.IADD R3, R4, 0x1, -R3 ;  /* 0x0000000104037824 */ /* 0x000fe400078e0a03 */
[----:B------:R-:W-:Y:S02]  /*1570*/  IMAD R21, R5, R8, R21 ;  /* 0x0000000805157224 */ /* 0x000fe400078e0215 */
[----:B------:R-:W-:-:S07]  /*1580*/  IMAD R20, R3, R2, R20 ;  /* 0x0000000203147224 */ /* 0x000fce00078e0214 */
.L_x_17:
[----:B------:R-:W-:Y:S01]  /*1590*/  BAR.SYNC.DEFER_BLOCKING 0x0 ;  /* 0x0000000000007b1d */ /* 0x000fe20000010000 */
[----:B------:R-:W-:Y:S01]  /*15a0*/  UISETP.NE.AND UP1, UPT, UR8, 0x2, UPT ;  /* 0x000000020800788c */ /* 0x000fe2000bf25270 */
[----:B------:R-:W-:Y:S02]  /*15b0*/  ISETP.NE.OR P5, PT, R0, 0x2, !P5 ;  /* 0x000000020000780c */ /* 0x000fe40006fa5670 */
[----:B------:R-:W-:-:S06]  /*15c0*/  LOP3.LUT R2, R103, 0x1f, RZ, 0xc0, !PT ;  /* 0x0000001f67027812 */ /* 0x000fcc00078ec0ff */
[----:B------:R-:W-:Y:S05]  /*15d0*/  BRA.U UP1, `(.L_x_18) ;  /* 0x00000019019c7547 */ /* 0x000fea000b800000 */
[----:B------:R-:W1:Y:S01]  /*15e0*/  LDCU UR13, c[0x0][0x38c] ;  /* 0x00007180ff0d77ac */ /* 0x000e620008000800 */
[----:B------:R-:W2:Y:S01]  /*15f0*/  LDC R9, c[0x0][0x370] ;  /* 0x0000dc00ff097b82 */ /* 0x000ea20000000800 */
[----:B------:R-:W-:Y:S01]  /*1600*/  PLOP3.LUT P1, PT, PT, PT, UP2, 0x80, 0x8 ;  /* 0x000000000008781c */ /* 0x000fe20003f2f028 */
[----:B------:R-:W-:Y:S01]  /*1610*/  IMAD.MOV.U32 R15, RZ, RZ, 0x1 ;  /* 0x00000001ff0f7424 */ /* 0x000fe200078e00ff */
[----:B------:R-:W-:Y:S01]  /*1620*/  ISETP.EQ.OR P4, PT, R2, RZ, P5 ;  /* 0x000000ff0200720c */ /* 0x000fe20002f82670 */
[----:B------:R-:W-:Y:S01]  /*1630*/  IMAD.MOV.U32 R14, RZ, RZ, RZ ;  /* 0x000000ffff0e7224 */ /* 0x000fe200078e00ff */
[----:B------:R-:W-:Y:S02]  /*1640*/  PLOP3.LUT P1, PT, P1, PT, PT, 0x8, 0x80 ;  /* 0x000000000080781c */ /* 0x000fe40000f2e170 */
[----:B------:R-:W-:Y:S01]  /*1650*/  CS2R R12, SRZ ;  /* 0x00000000000c7805 */ /* 0x000fe2000001ff00 */
[----:B------:R-:W-:Y:S01]  /*1660*/  IMAD.MOV.U32 R10, RZ, RZ, 0x1 ;  /* 0x00000001ff0a7424 */ /* 0x000fe200078e00ff */
[----:B------:R-:W4:Y:S01]  /*1670*/  LDC R0, c[0x0][0x374] ;  /* 0x0000dd00ff007b82 */ /* 0x000f220000000800 */
[----:B------:R-:W2:Y:S01]  /*1680*/  LDCU.64 UR22, c[0x0][0x348] ;  /* 0x00006900ff1677ac */ /* 0x000ea20008000a00 */
[----:B------:R-:W-:Y:S01]  /*1690*/  UMOV UR6, URZ ;  /* 0x000000ff00067c82 */ /* 0x000fe20008000000 */
[----:B-1----:R-:W-:-:S04]  /*16a0*/  UIADD3 UR5, UPT, UPT, UR13, 0x1f, URZ ;  /* 0x0000001f0d057890 */ /* 0x002fc8000fffe0ff */
[----:B------:R-:W-:-:S04]  /*16b0*/  USHF.R.S32.HI UR4, URZ, 0x1f, UR5 ;  /* 0x0000001fff047899 */ /* 0x000fc80008011405 */
[----:B------:R-:W-:-:S04]  /*16c0*/  ULEA.HI UR4, UR4, UR5, URZ, 0x5 ;  /* 0x0000000504047291 */ /* 0x000fc8000f8f28ff */
[----:B------:R-:W-:Y:S02]  /*16d0*/  USHF.R.S32.HI UR15, URZ, 0x5, UR4 ;  /* 0x00000005ff0f7899 */ /* 0x000fe40008011404 */
[----:B------:R-:W-:Y:S02]  /*16e0*/  UIADD3 UR4, UPT, UPT, UR13, -0x1, URZ ;  /* 0xffffffff0d047890 */ /* 0x000fe4000fffe0ff */
[----:B------:R-:W-:Y:S02]  /*16f0*/  UISETP.LT.U32.AND UP0, UPT, UR15, 0x14, UPT ;  /* 0x000000140f00788c */ /* 0x000fe4000bf01070 */
[----:B------:R-:W-:Y:S02]  /*1700*/  UISETP.GE.U32.AND UP1, UPT, UR4, -0x3f, UPT ;  /* 0xffffffc10400788c */ /* 0x000fe4000bf26070 */
[----:B------:R-:W-:Y:S02]  /*1710*/  USEL UR14, UR15, 0x14, UP0 ;  /* 0x000000140f0e7887 */ /* 0x000fe40008000000 */
[----:B------:R-:W-:-:S02]  /*1720*/  UIADD3 UR13, UPT, UPT, UR13, 0x3e, URZ ;  /* 0x0000003e0d0d7890 */ /* 0x000fc4000fffe0ff */
[----:B------:R-:W-:Y:S02]  /*1730*/  UIADD3 UR5, UPT, UPT, UR14, -0x1, URZ ;  /* 0xffffffff0e057890 */ /* 0x000fe4000fffe0ff */
[----:B------:R-:W-:-:S03]  /*1740*/  UIADD3 UR7, UPT, UPT, UR15, -UR14, URZ ;  /* 0x8000000e0f077290 */ /* 0x000fc6000fffe0ff */
[----:B------:R-:W-:-:S04]  /*1750*/  @UP1 UIADD3 UR5, UPT, UPT, UR14, URZ, URZ ;  /* 0x000000ff0e051290 */ /* 0x000fc8000fffe0ff */
[----:B--2---:R-:W-:-:S12]  /*1760*/  UIADD3 UR5, UPT, UPT, UR5, 0x1, URZ ;  /* 0x0000000105057890 */ /* 0x004fd8000fffe0ff */
.L_x_36:
[----:B------:R-:W-:Y:S01]  /*1770*/  UISETP.NE.AND UP0, UPT, UR37, URZ, UPT ;  /* 0x000000ff2500728c */ /* 0x000fe2000bf05270 */
[----:B------:R-:W1:Y:S08]  /*1780*/  S2UR UR37, SR_CgaCtaId ;  /* 0x00000000002579c3 */ /* 0x000e700000008800 */
[----:B------:R-:W-:Y:S05]  /*1790*/  BRA.U UP0, `(.L_x_19) ;  /* 0x0000000100347547 */ /* 0x000fea000b800000 */
[----:B------:R-:W2:Y:S01]  /*17a0*/  S2R R2, SR_CgaCtaId ;  /* 0x0000000000027919 */ /* 0x000ea20000008800 */
[----:B------:R-:W-:-:S04]  /*17b0*/  MOV R3, 0x400 ;  /* 0x0000040000037802 */ /* 0x000fc80000000f00 */
[----:B--2---:R-:W-:Y:S02]  /*17c0*/  LEA R3, R2, R3, 0x18 ;  /* 0x0000000302037211 */ /* 0x004fe400078ec0ff */
[----:B------:R-:W-:-:S03]  /*17d0*/  SHF.L.U32 R2, R10, 0x1f, RZ ;  /* 0x0000001f0a027819 */ /* 0x000fc600000006ff */
[----:B------:R-:W-:-:S04]  /*17e0*/  IMAD R3, R12, 0x8, R3 ;  /* 0x000000080c037824 */ /* 0x000fc800078e0203 */
[----:B------:R-:W2:Y:S02]  /*17f0*/  SYNCS.PHASECHK.TRANS64.TRYWAIT P0, [R3+URZ+0x200], R2 ;  /* 0x00020002030075a7 */ /* 0x000ea400080011ff */
[----:B--2---:R-:W-:Y:S05]  /*1800*/  @!P0 BRA `(.L_x_20) ;  /* 0x0000008000908947 */ /* 0x004fea0003800000 */
.L_x_142:
[----:B------:R-:W-:Y:S01]  /*1810*/  VIADD R12, R12, 0x1 ;  /* 0x000000010c0c7836 */ /* 0x000fe20000000000 */
[----:B------:R2:W-:Y:S04]  /*1820*/  SYNCS.ARRIVE.TRANS64.A1T0 RZ, [R3+URZ+0x1f0], RZ ;  /* 0x0001f0ff03ff79a7 */ /* 0x0005e800081000ff */
[----:B------:R-:W-:-:S04]  /*1830*/  ISETP.NE.AND P0, PT, R12, 0x2, PT ;  /* 0x000000020c00780c */ /* 0x000fc80003f05270 */
[----:B------:R-:W-:Y:S02]  /*1840*/  SEL R12, R12, RZ, P0 ;  /* 0x000000ff0c0c7207 */ /* 0x000fe40000000000 */
[----:B--2---:R-:W-:-:S04]  /*1850*/  SEL R3, RZ, 0x1, P0 ;  /* 0x00000001ff037807 */ /* 0x004fc80000000000 */
[----:B------:R-:W-:-:S07]  /*1860*/  LOP3.LUT R10, R10, R3, RZ, 0x3c, !PT ;  /* 0x000000030a0a7212 */ /* 0x000fce00078e3cff */
.L_x_19:
[----:B------:R-:W-:Y:S01]  /*1870*/  UMOV UR4, 0x400 ;  /* 0x0000040000047882 */ /* 0x000fe20000000000 */
[----:B------:R-:W-:Y:S01]  /*1880*/  SHF.L.U32 R2, R15, 0x1f, RZ ;  /* 0x0000001f0f027819 */ /* 0x000fe200000006ff */
[----:B-1----:R-:W-:Y:S01]  /*1890*/  ULEA UR4, UR37, UR4, 0x18 ;  /* 0x0000000425047291 */ /* 0x002fe2000f8ec0ff */
[----:B------:R-:W-:Y:S01]  /*18a0*/  R2UR UR35, R21 ;  /* 0x00000000152372ca */ /* 0x000fe200000e0000 */
[----:B------:R-:W-:Y:S01]  /*18b0*/  UISETP.GE.U32.AND UP0, UPT, UR13, 0x3f, UPT ;  /* 0x0000003f0d00788c */ /* 0x000fe2000bf06070 */
[----:B------:R-:W-:Y:S01]  /*18c0*/  R2UR UR11, R20 ;  /* 0x00000000140b72ca */ /* 0x000fe200000e0000 */
[----:B------:R-:W-:Y:S01]  /*18d0*/  ULEA UR8, UR6, UR4, 0x3 ;  /* 0x0000000406087291 */ /* 0x000fe2000f8e18ff */
[----:B------:R-:W-:-:S08]  /*18e0*/  UMOV UR24, URZ ;  /* 0x000000ff00187c82 */ /* 0x000fd00008000000 */
[----:B------:R1:W2:Y:S01]  /*18f0*/  SYNCS.PHASECHK.TRANS64.TRYWAIT P0, [UR8+0xa0], R2 ;  /* 0x0000a002ff0075a7 */ /* 0x0002a20008001108 */
[----:B------:R-:W-:Y:S02]  /*1900*/  USHF.L.U32 UR35, UR35, 0x6, URZ ;  /* 0x0000000623237899 */ /* 0x000fe400080006ff */
[----:B------:R-:W-:Y:S01]  /*1910*/  USHF.L.U32 UR11, UR11, 0x8, URZ ;  /* 0x000000080b0b7899 */ /* 0x000fe200080006ff */
[----:B------:R-:W-:Y:S11]  /*1920*/  BRA.U !UP0, `(.L_x_21) ;  /* 0x0000000108a87547 */ /* 0x000ff6000b800000 */
[----:B------:R-:W-:Y:S01]  /*1930*/  UMOV UR16, URZ ;  /* 0x000000ff00107c82 */ /* 0x000fe20008000000 */
[----:B------:R-:W-:-:S05]  /*1940*/  UMOV UR17, UR6 ;  /* 0x0000000600117c82 */ /* 0x000fca0008000000 */
.L_x_26:
[----:B-1----:R-:W-:Y:S01]  /*1950*/  ULEA UR33, UR17, UR4, 0x3 ;  /* 0x0000000411217291 */ /* 0x002fe2000f8e18ff */
[----:B--2---:R-:W-:Y:S01]  /*1960*/  @!P5 MOV R3, 0x2800 ;  /* 0x000028000003d802 */ /* 0x004fe20000000f00 */
[----:B--2---:R-:W-:Y:S10]  /*1970*/  @P0 BRA `(.L_x_22) ;  /* 0x00000000000c0947 */ /* 0x004ff40003800000 */
[----:B------:R-:W-:-:S04]  /*1980*/  SHF.L.U32 R5, R15, 0x1f, RZ ;  /* 0x0000001f0f057819 */ /* 0x000fc800000006ff */
[----:B------:R-:W2:Y:S02]  /*1990*/  SYNCS.PHASECHK.TRANS64.TRYWAIT P0, [UR33+0xa0], R5 ;  /* 0x0000a005ff0075a7 */ /* 0x000ea40008001121 */
[----:B--2---:R-:W-:Y:S05]  /*19a0*/  @!P0 BRA `(.L_x_23) ;  /* 0x00000080003c8947 */ /* 0x004fea0003800000 */
.L_x_22:
[----:B------:R2:W-:Y:S01]  /*19b0*/  @!P5 SYNCS.ARRIVE.TRANS64 RZ, [UR33], R3 ;  /* 0x00000003ffffd9a7 */ /* 0x0005e20008000021 */
[----:B------:R-:W-:Y:S04]  /*19c0*/  BSSY.RECONVERGENT B0, `(.L_x_24) ;  /* 0x0000003000007945 */ /* 0x000fe80003800200 */
[----:B------:R-:W-:Y:S05]  /*19d0*/  @P4 BRA `(.L_x_25) ;  /* 0x0000000000044947 */ /* 0x000fea0003800000 */
[----:B------:R-:W-:Y:S05]  /*19e0*/  BPT.TRAP 0x1 ;  /* 0x000000040000795c */ /* 0x000fea0000300000 */
.L_x_25:
[----:B------:R-:W-:Y:S05]  /*19f0*/  BSYNC.RECONVERGENT B0 ;  /* 0x0000000000007941 */ /* 0x000fea0003800200 */
.L_x_24:
[----:B------:R-:W-:Y:S02]  /*1a00*/  UIADD3 UR6, UPT, UPT, UR17, 0x1, URZ ;  /* 0x0000000111067890 */ /* 0x000fe4000fffe0ff */
[----:B------:R-:W-:Y:S02]  /*1a10*/  ULEA UR32, UR17, UR4, 0xb ;  /* 0x0000000411207291 */ /* 0x000fe4000f8e58ff */
[----:B------:R-:W-:Y:S02]  /*1a20*/  UISETP.NE.AND UP0, UPT, UR6, 0x14, UPT ;  /* 0x000000140600788c */ /* 0x000fe4000bf05270 */
[----:B------:R-:W-:Y:S02]  /*1a30*/  UIADD3 UR26, UP1, UPT, UR22, 0x80, URZ ;  /* 0x00000080161a7890 */ /* 0x000fe4000ff3e0ff */
[----:B------:R-:W-:Y:S02]  /*1a40*/  USEL UR9, URZ, 0x1, UP0 ;  /* 0x00000001ff097887 */ /* 0x000fe40008000000 */
[----:B------:R-:W-:-:S02]  /*1a50*/  USEL UR6, UR6, URZ, UP0 ;  /* 0x000000ff06067287 */ /* 0x000fc40008000000 */
[----:B------:R-:W-:Y:S02]  /*1a60*/  UIADD3 UR20, UP0, UPT, UR22, 0x180, URZ ;  /* 0x0000018016147890 */ /* 0x000fe4000ff1e0ff */
[----:B------:R-:W-:Y:S01]  /*1a70*/  ULEA UR8, UR6, UR4, 0x3 ;  /* 0x0000000406087291 */ /* 0x000fe2000f8e18ff */
[----:B------:R-:W-:Y:S01]  /*1a80*/  LOP3.LUT R15, R15, UR9, RZ, 0x3c, !PT ;  /* 0x000000090f0f7c12 */ /* 0x000fe2000f8e3cff */
[----:B------:R-:W-:Y:S02]  /*1a90*/  USHF.L.U32 UR34, UR16, 0x5, URZ ;  /* 0x0000000510227899 */ /* 0x000fe400080006ff */
[----:B------:R-:W-:Y:S01]  /*1aa0*/  UIADD3.X UR27, UPT, UPT, URZ, UR23, URZ, UP1, !UPT ;  /* 0x00000017ff1b7290 */ /* 0x000fe20008ffe4ff */
[----:B-1----:R-:W-:Y:S01]  /*1ab0*/  SHF.L.U32 R2, R15, 0x1f, RZ ;  /* 0x0000001f0f027819 */ /* 0x002fe200000006ff */
[----:B------:R-:W-:Y:S02]  /*1ac0*/  UIADD3 UR32, UPT, UPT, UR32, 0x6600, URZ ;  /* 0x0000660020207890 */ /* 0x000fe4000fffe0ff */
[----:B------:R-:W-:Y:S01]  /*1ad0*/  UIADD3.X UR21, UPT, UPT, URZ, UR23, URZ, UP0, !UPT ;  /* 0x00000017ff157290 */ /* 0x000fe200087fe4ff */
[----:B------:R1:W1:Y:S01]  /*1ae0*/  SYNCS.PHASECHK.TRANS64.TRYWAIT P0, [UR8+0xa0], R2 ;  /* 0x0000a002ff0075a7 */ /* 0x0002620008001108 */
[----:B------:R-:W-:Y:S01]  /*1af0*/  ULEA UR8, UR17, UR4, 0xd ;  /* 0x0000000411087291 */ /* 0x000fe2000f8e68ff */
[----:B------:R-:W-:Y:S01]  /*1b00*/  UMOV UR18, 0x0 ;  /* 0x0000000000127882 */ /* 0x000fe20000000000 */
[----:B------:R-:W-:-:S02]  /*1b10*/  UMOV UR19, 0x10000000 ;  /* 0x1000000000137882 */ /* 0x000fc40000000000 */
[----:B------:R-:W-:Y:S01]  /*1b20*/  UIADD3 UR8, UPT, UPT, UR8, 0x10600, URZ ;  /* 0x0001060008087890 */ /* 0x000fe2000fffe0ff */
[----:B------:R1:W-:Y:S01]  /*1b30*/  UTMALDG.3D [UR32], [UR26], desc[UR18] ;  /* 0x000012201a0075b4 */ /* 0x0003e20008011000 */
[----:B------:R-:W-:Y:S01]  /*1b40*/  UMOV UR12, UR36 ;  /* 0x00000024000c7c82 */ /* 0x000fe20008000000 */
[----:B------:R-:W-:Y:S01]  /*1b50*/  UMOV UR9, UR33 ;  /* 0x0000002100097c82 */ /* 0x000fe20008000000 */
[----:B------:R-:W-:Y:S01]  /*1b60*/  UMOV UR10, UR34 ;  /* 0x00000022000a7c82 */ /* 0x000fe20008000000 */
[----:B------:R-:W-:Y:S01]  /*1b70*/  UIADD3 UR16, UPT, UPT, UR16, 0x1, URZ ;  /* 0x0000000110107890 */ /* 0x000fe2000fffe0ff */
[----:B------:R-:W-:Y:S01]  /*1b80*/  UMOV UR24, UR5 ;  /* 0x0000000500187c82 */ /* 0x000fe20008000000 */
[----:B------:R-:W-:Y:S02]  /*1b90*/  UMOV UR17, UR6 ;  /* 0x0000000600117c82 */ /* 0x000fe40008000000 */
[----:B------:R1:W-:Y:S01]  /*1ba0*/  UTMALDG.3D [UR8], [UR20], desc[UR18] ;  /* 0x00001208140075b4 */ /* 0x0003e20008011000 */
[----:B------:R-:W-:-:S09]  /*1bb0*/  UISETP.NE.AND UP0, UPT, UR16, UR5, UPT ;  /* 0x000000051000728c */ /* 0x000fd2000bf05270 */
[----:B------:R-:W-:Y:S05]  /*1bc0*/  BRA.U UP0, `(.L_x_26) ;  /* 0xfffffffd00607547 */ /* 0x000fea000b83ffff */
.L_x_21:
[----:B-1----:R-:W-:Y:S01]  /*1bd0*/  ULEA UR8, UR6, UR4, 0x3 ;  /* 0x0000000406087291 */ /* 0x002fe2000f8e18ff */
[----:B------:R-:W-:Y:S01]  /*1be0*/  SHF.L.U32 R2, R15, 0x1f, RZ ;  /* 0x0000001f0f027819 */ /* 0x000fe200000006ff */
[----:B------:R-:W-:Y:S01]  /*1bf0*/  @!P1 SYNCS.ARRIVE.TRANS64.A1T0 RZ, [UR4+0x188], RZ ;  /* 0x000188ffffff99a7 */ /* 0x000fe20008100004 */
[----:B------:R-:W-:-:S06]  /*1c00*/  UISETP.GT.AND UP0, UPT, UR15, UR14, UPT ;  /* 0x0000000e0f00728c */ /* 0x000fcc000bf04270 */
[----:B--2---:R1:W2:Y:S03]  /*1c10*/  SYNCS.PHASECHK.TRANS64.TRYWAIT P0, [UR8+0xa0], R2 ;  /* 0x0000a002ff0075a7 */ /* 0x0042a60008001108 */
[----:B------:R-:W-:Y:S05]  /*1c20*/  BRA.U !UP0, `(.L_x_27) ;  /* 0x0000000108ac7547 */ /* 0x000fea000b800000 */
[----:B------:R-:W-:Y:S01]  /*1c30*/  UIADD3 UR21, UPT, UPT, UR7, UR24, URZ ;  /* 0x0000001807157290 */ /* 0x000fe2000fffe0ff */
[----:B------:R-:W-:-:S11]  /*1c40*/  UMOV UR25, UR6 ;  /* 0x0000000600197c82 */ /* 0x000fd60008000000 */
.L_x_32:
[----:B-1----:R-:W-:Y:S01]  /*1c50*/  ULEA UR17, UR25, UR4, 0x3 ;  /* 0x0000000419117291 */ /* 0x002fe2000f8e18ff */
[----:B--2---:R-:W-:Y:S01]  /*1c60*/  @!P5 MOV R3, 0x2800 ;  /* 0x000028000003d802 */ /* 0x004fe20000000f00 */
[----:B--2---:R-:W-:Y:S10]  /*1c70*/  @P0 BRA `(.L_x_28) ;  /* 0x00000000000c0947 */ /* 0x004ff40003800000 */
[----:B------:R-:W-:-:S04]  /*1c80*/  SHF.L.U32 R5, R15, 0x1f, RZ ;  /* 0x0000001f0f057819 */ /* 0x000fc800000006ff */
[----:B------:R-:W2:Y:S02]  /*1c90*/  SYNCS.PHASECHK.TRANS64.TRYWAIT P0, [UR17+0xa0], R5 ;  /* 0x0000a005ff0075a7 */ /* 0x000ea40008001111 */
[----:B--2---:R-:W-:Y:S05]  /*1ca0*/  @!P0 BRA `(.L_x_29) ;  /* 0x0000007c00948947 */ /* 0x004fea0003800000 */
.L_x_28:
[----:B------:R2:W-:Y:S01]  /*1cb0*/  @!P5 SYNCS.ARRIVE.TRANS64 RZ, [UR17], R3 ;  /* 0x00000003ffffd9a7 */ /* 0x0005e20008000011 */
[----:B------:R-:W-:Y:S04]  /*1cc0*/  BSSY.RECONVERGENT B0, `(.L_x_30) ;  /* 0x0000003000007945 */ /* 0x000fe80003800200 */
[----:B------:R-:W-:Y:S05]  /*1cd0*/  @P4 BRA `(.L_x_31) ;  /* 0x0000000000044947 */ /* 0x000fea0003800000 */
[----:B------:R-:W-:Y:S05]  /*1ce0*/  BPT.TRAP 0x1 ;  /* 0x000000040000795c */ /* 0x000fea0000300000 */
.L_x_31:
[----:B------:R-:W-:Y:S05]  /*1cf0*/  BSYNC.RECONVERGENT B0 ;  /* 0x0000000000007941 */ /* 0x000fea0003800200 */
.L_x_30:
        /* <DEDUP_REMOVED lines=10> */
[----:B------:R-:W-:Y:S01]  /*1da0*/  UIADD3 UR16, UPT, UPT, UR16, 0x6600, URZ ;  /* 0x0000660010107890 */ /* 0x000fe2000fffe0ff */
[----:B-1----:R-:W-:Y:S01]  /*1db0*/  SHF.L.U32 R2, R15, 0x1f, RZ ;  /* 0x0000001f0f027819 */ /* 0x002fe200000006ff */
[----:B------:R-:W-:Y:S02]  /*1dc0*/  UIADD3.X UR31, UPT, UPT, URZ, UR23, URZ, UP1, !UPT ;  /* 0x00000017ff1f7290 */ /* 0x000fe40008ffe4ff */
[----:B------:R-:W-:Y:S01]  /*1dd0*/  UIADD3.X UR29, UPT, UPT, URZ, UR23, URZ, UP0, !UPT ;  /* 0x00000017ff1d7290 */ /* 0x000fe200087fe4ff */
[----:B------:R1:W1:Y:S01]  /*1de0*/  SYNCS.PHASECHK.TRANS64.TRYWAIT P0, [UR8+0xa0], R2 ;  /* 0x0000a002ff0075a7 */ /* 0x0002620008001108 */
[----:B------:R-:W-:Y:S01]  /*1df0*/  ULEA UR8, UR25, UR4, 0xd ;  /* 0x0000000419087291 */ /* 0x000fe2000f8e68ff */
[----:B------:R-:W-:Y:S01]  /*1e00*/  UMOV UR26, 0x0 ;  /* 0x00000000001a7882 */ /* 0x000fe20000000000 */
[----:B------:R-:W-:-:S02]  /*1e10*/  UMOV UR27, 0x10000000 ;  /* 0x10000000001b7882 */ /* 0x000fc40000000000 */
[----:B------:R-:W-:Y:S01]  /*1e20*/  UIADD3 UR8, UPT, UPT, UR8, 0x10600, URZ ;  /* 0x0001060008087890 */ /* 0x000fe2000fffe0ff */
[----:B------:R-:W-:Y:S01]  /*1e30*/  UMOV UR19, UR35 ;  /* 0x0000002300137c82 */ /* 0x000fe20008000000 */
[----:B------:R-:W-:Y:S01]  /*1e40*/  UMOV UR20, UR36 ;  /* 0x0000002400147c82 */ /* 0x000fe20008000000 */
[----:B------:R-:W-:Y:S01]  /*1e50*/  UMOV UR12, UR36 ;  /* 0x00000024000c7c82 */ /* 0x000fe20008000000 */
[----:B------:R-:W-:Y:S01]  /*1e60*/  UMOV UR9, UR17 ;  /* 0x0000001100097c82 */ /* 0x000fe20008000000 */
[----:B------:R-:W-:Y:S01]  /*1e70*/  UMOV UR10, UR18 ;  /* 0x00000012000a7c82 */ /* 0x000fe20008000000 */
[----:B------:R1:W-:Y:S01]  /*1e80*/  UTMALDG.3D [UR16], [UR30], desc[UR26] ;  /* 0x00001a101e0075b4 */ /* 0x0003e20008011000 */
[----:B------:R-:W-:Y:S01]  /*1e90*/  UIADD3 UR24, UPT, UPT, UR24, 0x1, URZ ;  /* 0x0000000118187890 */ /* 0x000fe2000fffe0ff */
[----:B------:R-:W-:-:S03]  /*1ea0*/  UMOV UR25, UR6 ;  /* 0x0000000600197c82 */ /* 0x000fc60008000000 */
[----:B------:R-:W-:Y:S01]  /*1eb0*/  UISETP.NE.AND UP0, UPT, UR24, UR21, UPT ;  /* 0x000000151800728c */ /* 0x000fe2000bf05270 */
[----:B------:R1:W-:Y:S08]  /*1ec0*/  UTMALDG.3D [UR8], [UR28], desc[UR26] ;  /* 0x00001a081c0075b4 */ /* 0x0003f00008011000 */
[----:B------:R-:W-:Y:S05]  /*1ed0*/  BRA.U UP0, `(.L_x_32) ;  /* 0xfffffffd005c7547 */ /* 0x000fea000b83ffff */
.L_x_27:
[C---:B-1----:R-:W-:Y:S01]  /*1ee0*/  LEA R2, R14.reuse, UR4, 0x3 ;  /* 0x000000040e027c11 */ /* 0x042fe2000f8e18ff */
[----:B------:R-:W-:Y:S01]  /*1ef0*/  NOP ;  /* 0x0000000000007918 */ /* 0x000fe20000000000 */
[----:B--2---:R-:W-:Y:S02]  /*1f00*/  SHF.L.U32 R3, R13, 0x1f, RZ ;  /* 0x0000001f0d037819 */ /* 0x004fe400000006ff */
[----:B------:R-:W-:Y:S02]  /*1f10*/  LEA R4, R14, UR4, 0x4 ;  /* 0x000000040e047c11 */ /* 0x000fe4000f8e20ff */
[----:B------:R-:W1:Y:S02]  /*1f20*/  SYNCS.PHASECHK.TRANS64.TRYWAIT P0, [R2+URZ+0x190], R3 ;  /* 0x00019003020075a7 */ /* 0x000e6400080011ff */
[----:B-1----:R-:W-:Y:S05]  /*1f30*/  @!P0 BRA `(.L_x_33) ;  /* 0x0000007c00088947 */ /* 0x002fea0003800000 */
.L_x_145:
[----:B------:R-:W2:Y:S01]  /*1f40*/  LDS.128 R4, [R4+0x220] ;  /* 0x0002200004047984 */ /* 0x000ea20000000c00 */
[----:B---3--:R-:W-:Y:S01]  /*1f50*/  ISETP.GE.AND P0, PT, R40, 0x1, PT ;  /* 0x000000012800780c */ /* 0x008fe20003f06270 */
[----:B-1----:R-:W-:Y:S01]  /*1f60*/  VIADD R2, R2, 0x1a0 ;  /* 0x000001a002027836 */ /* 0x002fe20000000000 */
[----:B------:R-:W-:Y:S01]  /*1f70*/  @!PT LDS RZ, [RZ] ;  /* 0x00000000fffff984 */ /* 0x000fe20000000800 */
[----:B------:R-:W-:Y:S01]  /*1f80*/  @!PT LDS RZ, [RZ] ;  /* 0x00000000fffff984 */ /* 0x000fe20000000800 */
[----:B------:R-:W-:Y:S01]  /*1f90*/  @!PT LDS RZ, [RZ] ;  /* 0x00000000fffff984 */ /* 0x000fe20000000800 */
[----:B------:R-:W-:Y:S01]  /*1fa0*/  @!PT LDS RZ, [RZ] ;  /* 0x00000000fffff984 */ /* 0x000fe20000000800 */
[----:B------:R1:W-:Y:S06]  /*1fb0*/  MEMBAR.ALL.CTA ;  /* 0x0000000000007992 */ /* 0x0003ec0000008000 */
[----:B-1----:R-:W1:Y:S01]  /*1fc0*/  FENCE.VIEW.ASYNC.S ;  /* 0x00000000000073c6 */ /* 0x002e620000000000 */
[----:B------:R-:W-:-:S04]  /*1fd0*/  PRMT R2, RZ, 0x654, R2 ;  /* 0x00000654ff027816 */ /* 0x000fc80000000002 */
[----:B-1----:R1:W-:Y:S01]  /*1fe0*/  SYNCS.ARRIVE.TRANS64.RED.A1T0 RZ, [R2+URZ], RZ ;  /* 0x000000ff02ff79a7 */ /* 0x0023e200081004ff */
[----:B--2---:R-:W-:-:S13]  /*1ff0*/  LOP3.LUT P2, RZ, R6, 0x1, RZ, 0xc0, !PT ;  /* 0x0000000106ff7812 */ /* 0x004fda000784c0ff */
[----:B------:R-:W-:Y:S01]  /*2000*/  @P2 SHF.R.U32.HI R3, RZ, 0x10, R5 ;  /* 0x00000010ff032819 */ /* 0x000fe20000011605 */
[----:B------:R-:W-:Y:S01]  /*2010*/  VOTEU.ANY UP0, P2 ;  /* 0x0000000000ff7886 */ /* 0x000fe20001000100 */
[----:B------:R-:W-:Y:S02]  /*2020*/  @P2 MOV R11, R4 ;  /* 0x00000004000b2202 */ /* 0x000fe40000000f00 */
[----:B------:R-:W-:Y:S02]  /*2030*/  @P2 R2UR.BROADCAST UR8, R3 ;  /* 0x00000000030822ca */ /* 0x000fe400008e0000 */
[----:B------:R-:W-:-:S11]  /*2040*/  @P2 LOP3.LUT R8, R5, 0xffff, RZ, 0xc0, !PT ;  /* 0x0000ffff05082812 */ /* 0x000fd600078ec0ff */
[----:B------:R-:W-:Y:S01]  /*2050*/  @UP0 UMOV UR36, UR8 ;  /* 0x0000000800240c82 */ /* 0x000fe20008000000 */
[----:B-1----:R-:W-:Y:S05]  /*2060*/  @!P0 BRA `(.L_x_34) ;  /* 0x0000000000b88947 */ /* 0x002fea0003800000 */
[----:B------:R-:W4:Y:S01]  /*2070*/  LDC.64 R4, c[0x0][0xb18] ;  /* 0x0002c600ff047b82 */ /* 0x000f220000000a00 */
[----:B------:R-:W-:-:S07]  /*2080*/  ISETP.NE.AND P3, PT, R40, 0x1, PT ;  /* 0x000000012800780c */ /* 0x000fce0003f65270 */
[----:B------:R-:W1:Y:S08]  /*2090*/  LDC.64 R6, c[0x0][0xb10] ;  /* 0x0002c400ff067b82 */ /* 0x000e700000000a00 */
[----:B------:R-:W2:Y:S08]  /*20a0*/  LDC R16, c[0x0][0xb20] ;  /* 0x0002c800ff107b82 */ /* 0x000eb00000000800 */
[----:B------:R-:W3:Y:S01]  /*20b0*/  LDC R18, c[0x0][0xb0c] ;  /* 0x0002c300ff127b82 */ /* 0x000ee20000000800 */
[----:B----4-:R-:W-:Y:S01]  /*20c0*/  IMAD.HI.U32 R17, R0, R5, RZ ;  /* 0x0000000500117227 */ /* 0x010fe200078e00ff */
[----:B------:R-:W-:-:S03]  /*20d0*/  ISETP.NE.AND P0, PT, R4, 0x1, PT ;  /* 0x000000010400780c */ /* 0x000fc60003f05270 */
[----:B------:R-:W-:-:S03]  /*20e0*/  IMAD.HI.U32 R5, R8, R5, RZ ;  /* 0x0000000508057227 */ /* 0x000fc600078e00ff */
[----:B------:R-:W4:Y:S01]  /*20f0*/  LDC.64 R2, c[0x0][0xb28] ;  /* 0x0002ca00ff027b82 */ /* 0x000f220000000a00 */
[----:B-1----:R-:W-:-:S04]  /*2100*/  IMAD.HI.U32 R20, R9, R6, RZ ;  /* 0x0000000609147227 */ /* 0x002fc800078e00ff */
[----:B------:R-:W-:Y:S01]  /*2110*/  IMAD.HI.U32 R22, R11, R6, RZ ;  /* 0x000000060b167227 */ /* 0x000fe200078e00ff */
[----:B------:R-:W-:Y:S02]  /*2120*/  SHF.R.U32.HI R20, RZ, R7, R20 ;  /* 0x00000007ff147219 */ /* 0x000fe40000011614 */
[-C--:B--2---:R-:W-:Y:S02]  /*2130*/  SHF.R.U32.HI R17, RZ, R16.reuse, R17 ;  /* 0x00000010ff117219 */ /* 0x084fe40000011611 */
[----:B------:R-:W-:Y:S02]  /*2140*/  SHF.R.U32.HI R5, RZ, R16, R5 ;  /* 0x00000010ff057219 */ /* 0x000fe40000011605 */
[----:B------:R-:W-:Y:S02]  /*2150*/  SEL R17, R0, R17, !P0 ;  /* 0x0000001100117207 */ /* 0x000fe40004000000 */
[----:B------:R-:W-:Y:S02]  /*2160*/  SHF.R.U32.HI R22, RZ, R7, R22 ;  /* 0x00000007ff167219 */ /* 0x000fe40000011616 */
[----:B---3--:R-:W-:-:S02]  /*2170*/  ISETP.NE.AND P1, PT, R18, 0x1, PT ;  /* 0x000000011200780c */ /* 0x008fc40003f25270 */
[----:B------:R-:W-:Y:S02]  /*2180*/  SEL R5, R8, R5, !P0 ;  /* 0x0000000508057207 */ /* 0x000fe40004000000 */
[----:B------:R-:W-:Y:S02]  /*2190*/  SEL R19, R9, R20, !P1 ;  /* 0x0000001409137207 */ /* 0x000fe40004800000 */
[----:B------:R-:W-:Y:S01]  /*21a0*/  SEL R7, R11, R22, !P1 ;  /* 0x000000160b077207 */ /* 0x000fe20004800000 */
[----:B----4-:R-:W-:-:S04]  /*21b0*/  IMAD.HI.U32 R20, R17, R2, RZ ;  /* 0x0000000211147227 */ /* 0x010fc800078e00ff */
[----:B------:R-:W-:Y:S01]  /*21c0*/  IMAD.HI.U32 R6, R19, R2, RZ ;  /* 0x0000000213067227 */ /* 0x000fe200078e00ff */
[----:B------:R-:W-:-:S04]  /*21d0*/  @P3 SHF.R.U32.HI R17, RZ, R3, R20 ;  /* 0x00000003ff113219 */ /* 0x000fc80000011614 */
[----:B------:R-:W-:Y:S01]  /*21e0*/  @P3 SHF.R.U32.HI R19, RZ, R3, R6 ;  /* 0x00000003ff133219 */ /* 0x000fe20000011606 */
[----:B------:R-:W-:-:S04]  /*21f0*/  IMAD R17, R40, R17, RZ ;  /* 0x0000001128117224 */ /* 0x000fc800078e02ff */
[----:B------:R-:W-:Y:S01]  /*2200*/  IMAD R6, R40, R19, RZ ;  /* 0x0000001328067224 */ /* 0x000fe200078e02ff */
[C---:B------:R-:W-:Y:S02]  /*2210*/  ISETP.GE.AND P0, PT, R5.reuse, R17, PT ;  /* 0x000000110500720c */ /* 0x040fe40003f06270 */
[----:B------:R-:W-:Y:S02]  /*2220*/  IADD3 R17, PT, PT, -R5, RZ, RZ ;  /* 0x000000ff05117210 */ /* 0x000fe40007ffe1ff */
[----:B------:R-:W-:Y:S01]  /*2230*/  ISETP.GE.OR P0, PT, R7, R6, P0 ;  /* 0x000000060700720c */ /* 0x000fe20000706670 */
[----:B------:R-:W-:-:S04]  /*2240*/  IMAD.HI.U32 R6, R5, R2, RZ ;  /* 0x0000000205067227 */ /* 0x000fc800078e00ff */
[----:B------:R-:W-:Y:S01]  /*2250*/  IMAD R8, R4, R17, R8 ;  /* 0x0000001104087224 */ /* 0x000fe200078e0208 */
[----:B------:R-:W-:-:S04]  /*2260*/  SHF.R.U32.HI R6, RZ, R3, R6 ;  /* 0x00000003ff067219 */ /* 0x000fc80000011606 */
[----:B------:R-:W-:-:S03]  /*2270*/  SEL R6, R5, R6, !P3 ;  /* 0x0000000605067207 */ /* 0x000fc60005800000 */
[----:B------:R-:W-:-:S04]  /*2280*/  @!P0 IMAD.HI.U32 R16, R7, R2, RZ ;  /* 0x0000000207108227 */ /* 0x000fc800078e00ff */
[----:B------:R-:W-:Y:S01]  /*2290*/  IMAD.MOV R2, RZ, RZ, -R6 ;  /* 0x000000ffff027224 */ /* 0x000fe200078e0a06 */
[----:B------:R-:W-:-:S03]  /*22a0*/  @!P0 SHF.R.U32.HI R16, RZ, R3, R16 ;  /* 0x00000003ff108219 */ /* 0x000fc60000011610 */
[----:B------:R-:W-:Y:S01]  /*22b0*/  IMAD R2, R40, R2, R5 ;  /* 0x0000000228027224 */ /* 0x000fe200078e0205 */
        /* <DEDUP_REMOVED lines=9> */
.L_x_34:
[----:B------:R-:W1:Y:S02]  /*2350*/  LDCU UR8, c[0x0][0xb30] ;  /* 0x00016600ff0877ac */ /* 0x000e640008000800 */
[----:B-1----:R-:W-:-:S09]  /*2360*/  UISETP.NE.AND UP0, UPT, UR8, 0x1, UPT ;  /* 0x000000010800788c */ /* 0x002fd2000bf05270 */
[----:B------:R-:W-:Y:S05]  /*2370*/  BRA.U UP0, `(.L_x_35) ;  /* 0x0000000100407547 */ /* 0x000fea000b800000 */
[----:B------:R-:W1:Y:S08]  /*2380*/  LDC.64 R4, c[0x0][0xb10] ;  /* 0x0002c400ff047b82 */ /* 0x000e700000000a00 */
[----:B------:R-:W2:Y:S08]  /*2390*/  LDC.64 R2, c[0x0][0xb18] ;  /* 0x0002c600ff027b82 */ /* 0x000eb00000000a00 */
[----:B------:R-:W3:Y:S08]  /*23a0*/  LDC R6, c[0x0][0xb20] ;  /* 0x0002c800ff067b82 */ /* 0x000ef00000000800 */
[----:B------:R-:W4:Y:S01]  /*23b0*/  LDC R16, c[0x0][0xb0c] ;  /* 0x0002c300ff107b82 */ /* 0x000f220000000800 */
[----:B-1----:R-:W-:-:S05]  /*23c0*/  IMAD.HI.U32 R4, R11, R4, RZ ;  /* 0x000000040b047227 */ /* 0x002fca00078e00ff */
[----:B------:R-:W-:Y:S01]  /*23d0*/  SHF.R.U32.HI R4, RZ, R5, R4 ;  /* 0x00000005ff047219 */ /* 0x000fe20000011604 */
[----:B--2---:R-:W-:Y:S01]  /*23e0*/  IMAD.HI.U32 R3, R8, R3, RZ ;  /* 0x0000000308037227 */ /* 0x004fe200078e00ff */
[----:B------:R-:W-:-:S04]  /*23f0*/  ISETP.NE.AND P0, PT, R2, 0x1, PT ;  /* 0x000000010200780c */ /* 0x000fc80003f05270 */
[----:B---3--:R-:W-:-:S04]  /*2400*/  SHF.R.U32.HI R3, RZ, R6, R3 ;  /* 0x00000006ff037219 */ /* 0x008fc80000011603 */
[----:B------:R-:W-:Y:S02]  /*2410*/  SEL R3, R8, R3, !P0 ;  /* 0x0000000308037207 */ /* 0x000fe40004000000 */
[----:B----4-:R-:W-:-:S04]  /*2420*/  ISETP.NE.AND P1, PT, R16, 0x1, PT ;  /* 0x000000011000780c */ /* 0x010fc80003f25270 */
[----:B------:R-:W-:-:S05]  /*2430*/  SEL R4, R11, R4, !P1 ;  /* 0x000000040b047207 */ /* 0x000fca0004800000 */
[----:B------:R-:W-:Y:S02]  /*2440*/  IMAD.IADD R5, R3, 0x1, -R4 ;  /* 0x0000000103057824 */ /* 0x000fe400078e0a04 */
[----:B------:R-:W-:Y:S02]  /*2450*/  IMAD.IADD R3, R4, 0x1, -R3 ;  /* 0x0000000104037824 */ /* 0x000fe400078e0a03 */
[----:B------:R-:W-:Y:S02]  /*2460*/  IMAD R11, R5, R16, R11 ;  /* 0x00000010050b7224 */ /* 0x000fe400078e020b */
[----:B------:R-:W-:-:S07]  /*2470*/  IMAD R8, R3, R2, R8 ;  /* 0x0000000203087224 */ /* 0x000fce00078e0208 */
.L_x_35:
[----:B------:R-:W-:Y:S01]  /*2480*/  VIADD R14, R14, 0x1 ;  /* 0x000000010e0e7836 */ /* 0x000fe20000000000 */
[----:B------:R-:W-:Y:S01]  /*2490*/  PLOP3.LUT P1, PT, PT, PT, PT, 0x80, 0x8 ;  /* 0x000000000008781c */ /* 0x000fe20003f2f070 */
[----:B------:R-:W-:Y:S02]  /*24a0*/  IMAD.IADD R21, R11, 0x1, R90 ;  /* 0x000000010b157824 */ /* 0x000fe400078e025a */
[----:B------:R-:W-:Y:S01]  /*24b0*/  IMAD.IADD R20, R8, 0x1, R83 ;  /* 0x0000000108147824 */ /* 0x000fe200078e0253 */
[----:B------:R-:W-:-:S04]  /*24c0*/  ISETP.NE.AND P0, PT, R14, 0x2, PT ;  /* 0x000000020e00780c */ /* 0x000fc80003f05270 */
[----:B------:R-:W-:Y:S02]  /*24d0*/  SEL R2, RZ, 0x1, P0 ;  /* 0x00000001ff027807 */ /* 0x000fe40000000000 */
[----:B------:R-:W-:Y:S02]  /*24e0*/  SEL R14, R14, RZ, P0 ;  /* 0x000000ff0e0e7207 */ /* 0x000fe40000000000 */
[----:B------:R-:W-:Y:S01]  /*24f0*/  LOP3.LUT R13, R13, R2, RZ, 0x3c, !PT ;  /* 0x000000020d0d7212 */ /* 0x000fe200078e3cff */
[----:B------:R-:W-:Y:S06]  /*2500*/  @P2 BRA `(.L_x_36) ;  /* 0xfffffff000982947 */ /* 0x000fec000383ffff */
[----:B------:R-:W-:Y:S01]  /*2510*/  UIADD3 UR4, UPT, UPT, UR4, 0xa0, URZ ;  /* 0x000000a004047890 */ /* 0x000fe2000fffe0ff */
[----:B------:R-:W-:-:S03]  /*2520*/  SHF.L.U32 R3, R15, 0x1f, RZ ;  /* 0x0000001f0f037819 */ /* 0x000fc600000006ff */
[----:B------:R-:W-:-:S09]  /*2530*/  ULEA UR5, UR6, UR4, 0x3 ;  /* 0x0000000406057291 */ /* 0x000fd2000f8e18ff */
[----:B------:R-:W1:Y:S02]  /*2540*/  SYNCS.PHASECHK.TRANS64.TRYWAIT P0, [UR5], R3 ;  /* 0x00000003ff0075a7 */ /* 0x000e640008001105 */
[----:B-1----:R-:W-:Y:S05]  /*2550*/  @!P0 BRA `(.L_x_37) ;  /* 0x0000007400948947 */ /* 0x002fea0003800000 */
.L_x_147:
[----:B------:R-:W-:-:S04]  /*2560*/  UIADD3 UR6, UPT, UPT, UR6, 0x1, URZ ;  /* 0x0000000106067890 */ /* 0x000fc8000fffe0ff */
[----:B------:R-:W-:-:S04]  /*2570*/  UISETP.NE.AND UP0, UPT, UR6, 0x14, UPT ;  /* 0x000000140600788c */ /* 0x000fc8000bf05270 */
[----:B------:R-:W-:Y:S02]  /*2580*/  USEL UR7, URZ, 0x1, UP0 ;  /* 0x00000001ff077887 */ /* 0x000fe40008000000 */
[----:B------:R-:W-:-:S04]  /*2590*/  USEL UR6, UR6, URZ, UP0 ;  /* 0x000000ff06067287 */ /* 0x000fc80008000000 */
[----:B------:R-:W-:Y:S01]  /*25a0*/  ULEA UR5, UR6, UR4, 0x3 ;  /* 0x0000000406057291 */ /* 0x000fe2000f8e18ff */
[----:B------:R-:W-:-:S04]  /*25b0*/  LOP3.LUT R2, R15, UR7, RZ, 0x3c, !PT ;  /* 0x000000070f027c12 */ /* 0x000fc8000f8e3cff */
[----:B-1----:R-:W-:-:S04]  /*25c0*/  SHF.L.U32 R3, R2, 0x1f, RZ ;  /* 0x0000001f02037819 */ /* 0x002fc800000006ff */
[----:B------:R-:W1:Y:S02]  /*25d0*/  SYNCS.PHASECHK.TRANS64.TRYWAIT P0, [UR5], R3 ;  /* 0x00000003ff0075a7 */ /* 0x000e640008001105 */
[----:B-1----:R-:W-:Y:S05]  /*25e0*/  @!P0 BRA `(.L_x_38) ;  /* 0x0000007400888947 */ /* 0x002fea0003800000 */
.L_x_149:
        /* <DEDUP_REMOVED lines=9> */
.L_x_151:
        /* <DEDUP_REMOVED lines=9> */
.L_x_153:
        /* <DEDUP_REMOVED lines=9> */
.L_x_155:
        /* <DEDUP_REMOVED lines=9> */
.L_x_157:
        /* <DEDUP_REMOVED lines=9> */
.L_x_159:
        /* <DEDUP_REMOVED lines=9> */
.L_x_161:
        /* <DEDUP_REMOVED lines=9> */
.L_x_163:
        /* <DEDUP_REMOVED lines=9> */
.L_x_165:
        /* <DEDUP_REMOVED lines=9> */
.L_x_167:
        /* <DEDUP_REMOVED lines=9> */
.L_x_169:
        /* <DEDUP_REMOVED lines=9> */
.L_x_171:
        /* <DEDUP_REMOVED lines=9> */
.L_x_173:
        /* <DEDUP_REMOVED lines=9> */
.L_x_175:
        /* <DEDUP_REMOVED lines=9> */
.L_x_177:
        /* <DEDUP_REMOVED lines=9> */
.L_x_179:
        /* <DEDUP_REMOVED lines=9> */
.L_x_181:
        /* <DEDUP_REMOVED lines=9> */
.L_x_183:
[----:B------:R-:W-:-:S04]  /*2f80*/  UIADD3 UR6, UPT, UPT, UR6, 0x1, URZ ;  /* 0x0000000106067890 */ /* 0x000fc8000fffe0ff */
[----:B------:R-:W-:-:S04]  /*2f90*/  UISETP.NE.AND UP0, UPT, UR6, 0x14, UPT ;  /* 0x000000140600788c */ /* 0x000fc8000bf05270 */
[----:B------:R-:W-:Y:S02]  /*2fa0*/  USEL UR5, URZ, 0x1, UP0 ;  /* 0x00000001ff057887 */ /* 0x000fe40008000000 */
[----:B------:R-:W-:-:S04]  /*2fb0*/  USEL UR6, UR6, URZ, UP0 ;  /* 0x000000ff06067287 */ /* 0x000fc80008000000 */
[----:B------:R-:W-:Y:S01]  /*2fc0*/  ULEA UR6, UR6, UR4, 0x3 ;  /* 0x0000000406067291 */ /* 0x000fe2000f8e18ff */
[----:B-1----:R-:W-:-:S04]  /*2fd0*/  LOP3.LUT R3, R2, UR5, RZ, 0x3c, !PT ;  /* 0x0000000502037c12 */ /* 0x002fc8000f8e3cff */
[----:B------:R-:W-:Y:S01]  /*2fe0*/  SHF.L.U32 R3, R3, 0x1f, RZ ;  /* 0x0000001f03037819 */ /* 0x000fe200000006ff */
[----:B----4-:R-:W-:-:S07]  /*2ff0*/  IMAD.U32 R0, RZ, RZ, UR6 ;  /* 0x00000006ff007e24 */ /* 0x010fce000f8e00ff */
.L_x_56:
[----:B-1----:R1:W2:Y:S02]  /*3000*/  SYNCS.PHASECHK.TRANS64.TRYWAIT P0, [R0+URZ], R3 ;  /* 0x00000003000075a7 */ /* 0x0022a400080011ff */
[----:B--2---:R-:W-:Y:S05]  /*3010*/  @!P0 NANOSLEEP.SYNCS 0x989680 ;  /* 0x009896800000895d */ /* 0x004fea0003900000 */
[----:B------:R-:W2:Y:S02]  /*3020*/  @!P0 SYNCS.PHASECHK.TRANS64 P0, [R0+URZ], R3 ;  /* 0x00000003000085a7 */ /* 0x000ea400080010ff */
[----:B--2---:R-:W-:Y:S05]  /*3030*/  @P0 EXIT ;  /* 0x000000000000094d */ /* 0x004fea0003800000 */
[----:B------:R-:W-:Y:S05]  /*3040*/  BRA `(.L_x_56) ;  /* 0xfffffffc00ec7947 */ /* 0x000fea000383ffff */
.L_x_18:
[----:B------:R-:W-:-:S04]  /*3050*/  UISETP.NE.AND UP1, UPT, UR37, URZ, UPT ;  /* 0x000000ff2500728c */ /* 0x000fc8000bf25270 */
[----:B------:R-:W-:-:S09]  /*3060*/  UISETP.NE.OR UP1, UPT, UR8, 0x1, UP1 ;  /* 0x000000010800788c */ /* 0x000fd20008f25670 */
[----:B------:R-:W-:Y:S05]  /*3070*/  BRA.U UP1, `(.L_x_57) ;  /* 0x0000000501487547 */ /* 0x000fea000b800000 */
[----:B------:R-:W-:Y:S01]  /*3080*/  ISETP.NE.AND P2, PT, R2, RZ, PT ;  /* 0x000000ff0200720c */ /* 0x000fe20003f45270 */
[----:B------:R-:W-:Y:S01]  /*3090*/  IMAD.MOV.U32 R12, RZ, RZ, 0x1 ;  /* 0x00000001ff0c7424 */ /* 0x000fe200078e00ff */
[----:B------:R-:W-:Y:S02]  /*30a0*/  CS2R R10, SRZ ;  /* 0x00000000000a7805 */ /* 0x000fe4000001ff00 */
[----:B------:R-:W-:Y:S01]  /*30b0*/  CS2R R8, SRZ ;  /* 0x0000000000087805 */ /* 0x000fe2000001ff00 */
[----:B------:R-:W-:Y:S01]  /*30c0*/  UMOV UR4, 0x400 ;  /* 0x0000040000047882 */ /* 0x000fe20000000000 */
[----:B------:R-:W-:Y:S01]  /*30d0*/  UMOV UR6, URZ ;  /* 0x000000ff00067c82 */ /* 0x000fe20008000000 */
[----:B------:R-:W-:-:S12]  /*30e0*/  ULEA UR37, UR37, UR4, 0x18 ;  /* 0x0000000425257291 */ /* 0x000fd8000f8ec0ff */
.L_x_61:
[----:B------:R-:W-:Y:S02]  /*30f0*/  LEA R0, R8, UR37, 0x3 ;  /* 0x0000002508007c11 */ /* 0x000fe4000f8e18ff */
[----:B------:R-:W-:-:S03]  /*3100*/  SHF.L.U32 R5, R9, 0x1f, RZ ;  /* 0x0000001f09057819 */ /* 0x000fc600000006ff */
[----:B------:R-:W-:Y:S01]  /*3110*/  VIADD R4, R0, 0x200 ;  /* 0x0000020000047836 */ /* 0x000fe20000000000 */
[----:B------:R-:W1:Y:S02]  /*3120*/  SYNCS.PHASECHK.TRANS64.TRYWAIT P0, [R0+URZ+0x1f0], R5 ;  /* 0x0001f005000075a7 */ /* 0x000e6400080011ff */
[----:B-1----:R-:W-:Y:S05]  /*3130*/  @!P0 BRA `(.L_x_58) ;  /* 0x0000007000648947 */ /* 0x002fea0003800000 */
.L_x_184:
[----:B------:R-:W-:Y:S01]  /*3140*/  ULEA UR5, UR6, UR37, 0x3 ;  /* 0x0000002506057291 */ /* 0x000fe2000f8e18ff */
[----:B------:R-:W-:Y:S02]  /*3150*/  PRMT R4, RZ, 0x654, R4 ;  /* 0x00000654ff047816 */ /* 0x000fe40000000004 */
[----:B-1----:R-:W-:Y:S01]  /*3160*/  SHF.L.U32 R5, R12, 0x1f, RZ ;  /* 0x0000001f0c057819 */ /* 0x002fe200000006ff */
[----:B------:R-:W-:Y:S01]  /*3170*/  UIADD3 UR4, UPT, UPT, UR5, 0x190, URZ ;  /* 0x0000019005047890 */ /* 0x000fe2000fffe0ff */
[----:B------:R1:W-:Y:S05]  /*3180*/  SYNCS.ARRIVE.TRANS64.RED.A1T0 RZ, [R4+URZ], RZ ;  /* 0x000000ff04ff79a7 */ /* 0x0003ea00081004ff */
[----:B------:R-:W-:Y:S01]  /*3190*/  IMAD.U32 R7, RZ, RZ, UR4 ;  /* 0x00000004ff077e24 */ /* 0x000fe2000f8e00ff */
[----:B------:R-:W2:Y:S04]  /*31a0*/  SYNCS.PHASECHK.TRANS64.TRYWAIT P0, [UR5+0x1a0], R5 ;  /* 0x0001a005ff0075a7 */ /* 0x000ea80008001105 */
[----:B------:R-:W-:Y:S01]  /*31b0*/  PRMT R6, R2, 0x654, R7 ;  /* 0x0000065402067816 */ /* 0x000fe20000000007 */
[----:B-1----:R-:W-:Y:S01]  /*31c0*/  @!P2 IMAD.MOV.U32 R4, RZ, RZ, 0x10 ;  /* 0x00000010ff04a424 */ /* 0x002fe200078e00ff */
[----:B--2---:R-:W-:Y:S06]  /*31d0*/  @!P0 BRA `(.L_x_59) ;  /* 0x0000007000508947 */ /* 0x004fec0003800000 */
.L_x_186:
[----:B------:R-:W-:Y:S01]  /*31e0*/  ULEA UR4, UR6, UR37, 0x4 ;  /* 0x0000002506047291 */ /* 0x000fe2000f8e20ff */
[----:B------:R-:W-:Y:S01]  /*31f0*/  SEL R3, R6, R3, !P2 ;  /* 0x0000000306037207 */ /* 0x000fe20005000000 */
[----:B------:R-:W-:Y:S01]  /*3200*/  UIADD3 UR5, UPT, UPT, UR5, 0x190, URZ ;  /* 0x0000019005057890 */ /* 0x000fe2000fffe0ff */
[----:B-1----:R-:W-:Y:S01]  /*3210*/  LEA R0, R11, UR37, 0x3 ;  /* 0x000000250b007c11 */ /* 0x002fe2000f8e18ff */
[----:B------:R-:W-:Y:S01]  /*3220*/  UIADD3 UR4, UPT, UPT, UR4, 0x220, URZ ;  /* 0x0000022004047890 */ /* 0x000fe2000fffe0ff */
[----:B------:R-:W-:Y:S01]  /*3230*/  SHF.L.U32 R5, R10, 0x1f, RZ ;  /* 0x0000001f0a057819 */ /* 0x000fe200000006ff */
[----:B------:R1:W-:Y:S01]  /*3240*/  @!P2 SYNCS.ARRIVE.TRANS64.RED RZ, [R3+URZ], R4 ;  /* 0x0000000403ffa9a7 */ /* 0x0003e200080004ff */
[----:B------:R-:W-:Y:S01]  /*3250*/  UIADD3 UR6, UPT, UPT, UR6, 0x1, URZ ;  /* 0x0000000106067890 */ /* 0x000fe2000fffe0ff */
[----:B------:R-:W-:-:S03]  /*3260*/  VIADD R8, R8, 0x1 ;  /* 0x0000000108087836 */ /* 0x000fc60000000000 */
[----:B------:R-:W-:Y:S02]  /*3270*/  UISETP.NE.AND UP0, UPT, UR6, 0x2, UPT ;  /* 0x000000020600788c */ /* 0x000fe4000bf05270 */
[----:B------:R-:W-:Y:S06]  /*3280*/  UGETNEXTWORKID.BROADCAST [UR4], [UR5] ;  /* 0x00000000040073ca */ /* 0x000fec0008000100 */
[----:B------:R-:W-:Y:S01]  /*3290*/  USEL UR4, URZ, 0x1, UP0 ;  /* 0x00000001ff047887 */ /* 0x000fe20008000000 */
[----:B------:R-:W-:Y:S01]  /*32a0*/  ISETP.NE.AND P0, PT, R8, 0x2, PT ;  /* 0x000000020800780c */ /* 0x000fe20003f05270 */
[----:B------:R-:W-:Y:S01]  /*32b0*/  USEL UR6, UR6, URZ, UP0 ;  /* 0x000000ff06067287 */ /* 0x000fe20008000000 */
[----:B------:R-:W2:Y:S03]  /*32c0*/  SYNCS.PHASECHK.TRANS64.TRYWAIT P1, [R0+URZ+0x190], R5 ;  /* 0x00019005000075a7 */ /* 0x000ea600080211ff */
[----:B------:R-:W-:Y:S01]  /*32d0*/  LOP3.LUT R12, R12, UR4, RZ, 0x3c, !PT ;  /* 0x000000040c0c7c12 */ /* 0x000fe2000f8e3cff */
[----:B-12---:R-:W-:Y:S07]  /*32e0*/  @!P1 BRA `(.L_x_60) ;  /* 0x0000007000249947 */ /* 0x006fee0003800000 */
.L_x_187:
[C---:B------:R-:W-:Y:S01]  /*32f0*/  LEA R4, R11.reuse, UR37, 0x4 ;  /* 0x000000250b047c11 */ /* 0x040fe2000f8e20ff */
[----:B-1----:R-:W-:Y:S01]  /*3300*/  VIADD R0, R0, 0x1a0 ;  /* 0x000001a000007836 */ /* 0x002fe20000000000 */
[----:B------:R-:W-:Y:S01]  /*3310*/  SEL R8, R8, RZ, P0 ;  /* 0x000000ff08087207 */ /* 0x000fe20000000000 */
[----:B------:R-:W-:-:S03]  /*3320*/  VIADD R11, R11, 0x1 ;  /* 0x000000010b0b7836 */ /* 0x000fc60000000000 */
[----:B------:R-:W1:Y:S01]  /*3330*/  LDS.128 R4, [R4+0x220] ;  /* 0x0002200004047984 */ /* 0x000e620000000c00 */
[----:B------:R-:W-:Y:S02]  /*3340*/  PRMT R0, RZ, 0x654, R0 ;  /* 0x00000654ff007816 */ /* 0x000fe40000000000 */
[C---:B------:R-:W-:Y:S01]  /*3350*/  ISETP.NE.AND P1, PT, R11.reuse, 0x2, PT ;  /* 0x000000020b00780c */ /* 0x040fe20003f25270 */
[----:B------:R-:W-:Y:S01]  /*3360*/  @!PT LDS RZ, [RZ] ;  /* 0x00000000fffff984 */ /* 0x000fe20000000800 */
[----:B------:R-:W-:Y:S01]  /*3370*/  @!PT LDS RZ, [RZ] ;  /* 0x00000000fffff984 */ /* 0x000fe20000000800 */
[----:B------:R-:W-:Y:S01]  /*3380*/  @!PT LDS RZ, [RZ] ;  /* 0x00000000fffff984 */ /* 0x000fe20000000800 */
[----:B------:R-:W-:Y:S01]  /*3390*/  @!PT LDS RZ, [RZ] ;  /* 0x00000000fffff984 */ /* 0x000fe20000000800 */
[----:B------:R2:W-:Y:S06]  /*33a0*/  MEMBAR.ALL.CTA ;  /* 0x0000000000007992 */ /* 0x0005ec0000008000 */
[----:B--2---:R-:W2:Y:S01]  /*33b0*/  FENCE.VIEW.ASYNC.S ;  /* 0x00000000000073c6 */ /* 0x004ea20000000000 */
[----:B------:R-:W-:Y:S01]  /*33c0*/  SEL R11, R11, RZ, P1 ;  /* 0x000000ff0b0b7207 */ /* 0x000fe20000800000 */
[----:B--2---:R2:W-:Y:S01]  /*33d0*/  SYNCS.ARRIVE.TRANS64.RED.A1T0 RZ, [R0+URZ], RZ ;  /* 0x000000ff00ff79a7 */ /* 0x0045e200081004ff */
[----:B-1----:R-:W-:-:S02]  /*33e0*/  LOP3.LUT P3, RZ, R6, 0x1, RZ, 0xc0, !PT ;  /* 0x0000000106ff7812 */ /* 0x002fc4000786c0ff */
[----:B------:R-:W-:-:S04]  /*33f0*/  SEL R5, RZ, 0x1, P1 ;  /* 0x00000001ff057807 */ /* 0x000fc80000800000 */
[----:B------:R-:W-:Y:S02]  /*3400*/  LOP3.LUT R10, R10, R5, RZ, 0x3c, !PT ;  /* 0x000000050a0a7212 */ /* 0x000fe400078e3cff */
[----:B--2---:R-:W-:-:S04]  /*3410*/  SEL R0, RZ, 0x1, P0 ;  /* 0x00000001ff007807 */ /* 0x004fc80000000000 */
[----:B------:R-:W-:Y:S01]  /*3420*/  LOP3.LUT R9, R9, R0, RZ, 0x3c, !PT ;  /* 0x0000000009097212 */ /* 0x000fe200078e3cff */
[----:B------:R-:W-:Y:S06]  /*3430*/  @P3 BRA `(.L_x_61) ;  /* 0xfffffffc002c3947 */ /* 0x000fec000383ffff */
[----:B------:R-:W-:Y:S01]  /*3440*/  ULEA UR5, UR6, UR37, 0x3 ;  /* 0x0000002506057291 */ /* 0x000fe2000f8e18ff */
[----:B------:R-:W-:-:S08]  /*3450*/  SHF.L.U32 R3, R12, 0x1f, RZ ;  /* 0x0000001f0c037819 */ /* 0x000fd000000006ff */
[----:B------:R-:W1:Y:S02]  /*3460*/  SYNCS.PHASECHK.TRANS64 P0, [UR5+0x1a0], R3 ;  /* 0x0001a003ff0075a7 */ /* 0x000e640008001005 */
[----:B-1----:R-:W-:Y:S05]  /*3470*/  @P0 BRA `(.L_x_62) ;  /* 0x0000000000080947 */ /* 0x002fea0003800000 */
[----:B------:R-:W1:Y:S02]  /*3480*/  SYNCS.PHASECHK.TRANS64.TRYWAIT P0, [UR5+0x1a0], R3 ;  /* 0x0001a003ff0075a7 */ /* 0x000e640008001105 */
[----:B-1----:R-:W-:Y:S05]  /*3490*/  @!P0 BRA `(.L_x_63) ;  /* 0x0000006c00cc8947 */ /* 0x002fea0003800000 */
.L_x_62:
[----:B------:R-:W-:-:S04]  /*34a0*/  UIADD3 UR4, UPT, UPT, UR6, 0x1, URZ ;  /* 0x0000000106047890 */ /* 0x000fc8000fffe0ff */
[----:B------:R-:W-:-:S04]  /*34b0*/  UISETP.NE.AND UP0, UPT, UR4, 0x2, UPT ;  /* 0x000000020400788c */ /* 0x000fc8000bf05270 */
[----:B------:R-:W-:Y:S02]  /*34c0*/  USEL UR7, URZ, 0x1, UP0 ;  /* 0x00000001ff077887 */ /* 0x000fe40008000000 */
[----:B------:R-:W-:-:S04]  /*34d0*/  USEL UR4, UR4, URZ, UP0 ;  /* 0x000000ff04047287 */ /* 0x000fc80008000000 */
[----:B------:R-:W-:Y:S01]  /*34e0*/  ULEA UR4, UR4, UR37, 0x3 ;  /* 0x0000002504047291 */ /* 0x000fe2000f8e18ff */
[----:B-1----:R-:W-:-:S04]  /*34f0*/  LOP3.LUT R3, R12, UR7, RZ, 0x3c, !PT ;  /* 0x000000070c037c12 */ /* 0x002fc8000f8e3cff */
[----:B------:R-:W-:-:S04]  /*3500*/  SHF.L.U32 R0, R3, 0x1f, RZ ;  /* 0x0000001f03007819 */ /* 0x000fc800000006ff */
[----:B------:R-:W1:Y:S02]  /*3510*/  SYNCS.PHASECHK.TRANS64 P0, [UR4+0x1a0], R0 ;  /* 0x0001a000ff0075a7 */ /* 0x000e640008001004 */
[----:B-1----:R-:W-:Y:S05]  /*3520*/  @P0 EXIT ;  /* 0x000000000000094d */ /* 0x002fea0003800000 */
[----:B------:R-:W-:Y:S02]  /*3530*/  SHF.L.U32 R3, R3, 0x1f, RZ ;  /* 0x0000001f03037819 */ /* 0x000fe400000006ff */
[----:B------:R-:W-:-:S07]  /*3540*/  MOV R0, UR4 ;  /* 0x0000000400007c02 */ /* 0x000fce0008000f00 */
.L_x_64:
[----:B-1----:R1:W2:Y:S02]  /*3550*/  SYNCS.PHASECHK.TRANS64.TRYWAIT P0, [R0+URZ+0x1a0], R3 ;  /* 0x0001a003000075a7 */ /* 0x0022a400080011ff */
[----:B--2---:R-:W-:Y:S05]  /*3560*/  @!P0 NANOSLEEP.SYNCS 0x989680 ;  /* 0x009896800000895d */ /* 0x004fea0003900000 */
[----:B------:R-:W2:Y:S02]  /*3570*/  @!P0 SYNCS.PHASECHK.TRANS64 P0, [R0+URZ+0x1a0], R3 ;  /* 0x0001a003000085a7 */ /* 0x000ea400080010ff */
[----:B--2---:R-:W-:Y:S05]  /*3580*/  @P0 EXIT ;  /* 0x000000000000094d */ /* 0x004fea0003800000 */
[----:B------:R-:W-:Y:S05]  /*3590*/  BRA `(.L_x_64) ;  /* 0xfffffffc00ec7947 */ /* 0x000fea000383ffff */
.L_x_57:
[----:B------:R-:W-:-:S09]  /*35a0*/  UISETP.NE.AND UP1, UPT, UR8, URZ, UPT ;  /* 0x000000ff0800728c */ /* 0x000fd2000bf25270 */
[----:B------:R-:W-:Y:S05]  /*35b0*/  BRA.U UP1, `(.L_x_65) ;  /* 0x0000000d01787547 */ /* 0x000fea000b800000 */
[----:B------:R-:W-:Y:S01]  /*35c0*/  UMOV UR4, 0x40 ;  /* 0x0000004000047882 */ /* 0x000fe20000000000 */
[----:B------:R-:W-:Y:S01]  /*35d0*/  NOP ;  /* 0x0000000000007918 */ /* 0x000fe20000000000 */
[----:B------:R-:W-:Y:S01]  /*35e0*/  ULEA UR4, UR37, UR4, 0x18 ;  /* 0x0000000425047291 */ /* 0x000fe2000f8ec0ff */
[----:B------:R-:W-:Y:S02]  /*35f0*/  UMOV UR5, 0x400 ;  /* 0x0000040000057882 */ /* 0x000fe40000000000 */
[----:B------:R-:W-:-:S06]  /*3600*/  ULEA UR37, UR37, UR5, 0x18 ;  /* 0x0000000525257291 */ /* 0x000fcc000f8ec0ff */
[----:B------:R-:W1:Y:S02]  /*3610*/  LDS.U8 R0, [UR4+0x1c] ;  /* 0x00001c04ff007984 */ /* 0x000e640008000000 */
[----:B-1----:R-:W-:-:S13]  /*3620*/  ISETP.NE.AND P0, PT, R0, RZ, PT ;  /* 0x000000ff0000720c */ /* 0x002fda0003f05270 */
[----:B------:R-:W-:Y:S05]  /*3630*/  @P0 BRA `(.L_x_66) ;  /* 0x0000000000580947 */ /* 0x000fea0003800000 */
[----:B------:R-:W-:-:S13]  /*3640*/  ELECT P0, URZ, PT ;  /* 0x0000000000ff782f */ /* 0x000fda0003800000 */
[----:B------:R-:W-:Y:S05]  /*3650*/  @!P0 BRA `(.L_x_67) ;  /* 0x0000000000608947 */ /* 0x000fea0003800000 */
[----:B------:R-:W-:Y:S01]  /*3660*/  UMOV UR5, 0x10 ;  /* 0x0000001000057882 */ /* 0x000fe20000000000 */
[----:B------:R-:W-:Y:S01]  /*3670*/  HFMA2 R0, -RZ, RZ, 0, 5.9604644775390625e-08 ;  /* 0x00000001ff007431 */ /* 0x000fe200000001ff */
[----:B------:R-:W-:-:S03]  /*3680*/  MOV R2, 0xffff ;  /* 0x0000ffff00027802 */ /* 0x000fc60000000f00 */
[----:B------:R-:W-:Y:S04]  /*3690*/  DEPBAR.LE SB1, 0x36 ;  /* 0x00009d800000791a */ /* 0x000fe80000000000 */
[----:B------:R-:W1:Y:S02]  /*36a0*/  UTCATOMSWS.FIND_AND_SET.ALIGN UP0, UR5, UR5 ;  /* 0x00000005000575e3 */ /* 0x000e640008000800 */
[----:B-1----:R-:W-:Y:S01]  /*36b0*/  MOV R3, UR5 ;  /* 0x0000000500037c02 */ /* 0x002fe20008000f00 */
[----:B------:R-:W-:Y:S06]  /*36c0*/  BRA.U UP0, `(.L_x_68) ;  /* 0x0000000100187547 */ /* 0x000fec000b800000 */
.L_x_69:
[----:B------:R-:W-:Y:S05]  /*36d0*/  NANOSLEEP 0x64 ;  /* 0x000000640000795d */ /* 0x000fea0003800000 */
[----:B------:R-:W-:-:S05]  /*36e0*/  UMOV UR5, 0x10 ;  /* 0x0000001000057882 */ /* 0x000fca0000000000 */
[----:B------:R-:W-:Y:S04]  /*36f0*/  DEPBAR.LE SB1, 0x36 ;  /* 0x00009d800000791a */ /* 0x000fe80000000000 */
[----:B------:R-:W1:Y:S02]  /*3700*/  UTCATOMSWS.FIND_AND_SET.ALIGN UP0, UR5, UR5 ;  /* 0x00000005000575e3 */ /* 0x000e640008000800 */
[----:B-1----:R-:W-:Y:S01]  /*3710*/  MOV R3, UR5 ;  /* 0x0000000500037c02 */ /* 0x002fe20008000f00 */
[----:B------:R-:W-:Y:S05]  /*3720*/  BRA.U !UP0, `(.L_x_69) ;  /* 0xfffffffd08e87547 */ /* 0x000fea000b83ffff */
.L_x_68:
[-C--:B------:R-:W-:Y:S02]  /*3730*/  SHF.L.U32 R2, R2, R3.reuse, RZ ;  /* 0x0000000302027219 */ /* 0x080fe400000006ff */
[----:B------:R-:W-:Y:S01]  /*3740*/  SHF.L.U32 R0, R0, R3, RZ ;  /* 0x0000000300007219 */ /* 0x000fe200000006ff */
[----:B------:R-:W-:Y:S02]  /*3750*/  IMAD.SHL.U32 R3, R3, 0x20, RZ ;  /* 0x0000002003037824 */ /* 0x000fe400078e00ff */
[----:B------:R1:W-:Y:S04]  /*3760*/  ATOMS.OR RZ, [UR4+0x14], R2 ;  /* 0x00001402ffff798c */ /* 0x0003e8000b000004 */
[----:B------:R1:W-:Y:S04]  /*3770*/  ATOMS.OR RZ, [UR4+0x18], R0 ;  /* 0x00001800ffff798c */ /* 0x0003e8000b000004 */
[----:B------:R1:W-:Y:S01]  /*3780*/  STS [UR37+0x240], R3 ;  /* 0x00024003ff007988 */ /* 0x0003e20008000825 */
[----:B------:R-:W-:Y:S05]  /*3790*/  BRA `(.L_x_67) ;  /* 0x0000000000107947 */ /* 0x000fea0003800000 */
.L_x_66:
[----:B------:R-:W-:Y:S02]  /*37a0*/  MOV R0, 0xffffffff ;  /* 0xffffffff00007802 */ /* 0x000fe40000000f00 */
[----:B------:R-:W-:-:S03]  /*37b0*/  MOV R2, 0x37e0 ;  /* 0x000037e000027802 */ /* 0x000fc60000000f00 */
[----:B------:R1:W-:Y:S04]  /*37c0*/  STS [UR37+0x240], R0 ;  /* 0x00024000ff007988 */ /* 0x0003e80008000825 */
[----:B-1-3-5:R-:W-:Y:S05]  /*37d0*/  CALL.REL.NOINC `($__internal_1_$__cuda_sm10x_tcgen05_guardrail_trap_phase_invalid_during_alloc) ;  /* 0x0000007400107944 */ /* 0x02afea0003c00000 */
.L_x_67:
[----:B------:R-:W-:Y:S05]  /*37e0*/  WARPSYNC.ALL ;  /* 0x0000000000007948 */ /* 0x000fea0003800000 */
[----:B------:R-:W2:Y:S01]  /*37f0*/  S2UR UR6, SR_CgaCtaId ;  /* 0x00000000000679c3 */ /* 0x000ea20000008800 */
[----:B------:R-:W-:Y:S01]  /*3800*/  UMOV UR4, 0x400 ;  /* 0x0000040000047882 */ /* 0x000fe20000000000 */
[----:B------:R-:W-:-:S06]  /*3810*/  NOP ;  /* 0x0000000000007918 */ /* 0x000fcc0000000000 */
[----:B------:R-:W-:Y:S06]  /*3820*/  BAR.ARV 0x6, 0xa0 ;  /* 0x0182800000007b1d */ /* 0x000fec0000002000 */
[----:B------:R-:W4:Y:S01]  /*3830*/  LDCU UR7, c[0x0][0x38c] ;  /* 0x00007180ff0777ac */ /* 0x000f220008000800 */
[----:B------:R-:W-:Y:S01]  /*3840*/  IMAD.MOV.U32 R11, RZ, RZ, 0x1 ;  /* 0x00000001ff0b7424 */ /* 0x000fe200078e00ff */
[----:B------:R-:W-:Y:S01]  /*3850*/  CS2R R8, SRZ ;  /* 0x0000000000087805 */ /* 0x000fe2000001ff00 */
[----:B------:R-:W-:Y:S01]  /*3860*/  IMAD.MOV.U32 R10, RZ, RZ, RZ ;  /* 0x000000ffff0a7224 */ /* 0x000fe200078e00ff */
[----:B------:R-:W-:Y:S01]  /*3870*/  UMOV UR18, URZ ;  /* 0x000000ff00127c82 */ /* 0x000fe20008000000 */
[----:B------:R-:W-:Y:S01]  /*3880*/  UMOV UR17, URZ ;  /* 0x000000ff00117c82 */ /* 0x000fe20008000000 */
[----:B------:R-:W-:Y:S01]  /*3890*/  UMOV UR20, 0x0 ;  /* 0x0000000000147882 */ /* 0x000fe20000000000 */
[----:B------:R-:W-:Y:S01]  /*38a0*/  UMOV UR21, 0x44004a0 ;  /* 0x044004a000157882 */ /* 0x000fe20000000000 */
[----:B--2---:R-:W-:Y:S01]  /*38b0*/  ULEA UR6, UR6, UR4, 0x18 ;  /* 0x0000000406067291 */ /* 0x004fe2000f8ec0ff */
[----:B------:R-:W2:Y:S03]  /*38c0*/  LDCU UR4, c[0x0][0x38c] ;  /* 0x00007180ff0477ac */ /* 0x000ea60008000800 */
[----:B------:R-:W-:-:S02]  /*38d0*/  UIADD3 UR11, UPT, UPT, UR6, 0x6600, URZ ;  /* 0x00006600060b7890 */ /* 0x000fc4000fffe0ff */
[----:B----4-:R-:W-:-:S03]  /*38e0*/  UIADD3 UR7, UPT, UPT, UR7, 0x1f, URZ ;  /* 0x0000001f07077890 */ /* 0x010fc6000fffe0ff */
[----:B-1----:R-:W1:Y:S01]  /*38f0*/  LDS R0, [UR6+0x240] ;  /* 0x00024006ff007984 */ /* 0x002e620008000800 */
[----:B------:R-:W-:Y:S02]  /*3900*/  UIADD3 UR12, UPT, UPT, UR6, 0x10600, URZ ;  /* 0x00010600060c7890 */ /* 0x000fe4000fffe0ff */
[----:B------:R-:W-:Y:S02]  /*3910*/  USHF.R.S32.HI UR5, URZ, 0x1f, UR7 ;  /* 0x0000001fff057899 */ /* 0x000fe40008011407 */
[----:B------:R-:W-:Y:S02]  /*3920*/  USHF.R.U32.HI UR11, URZ, 0x4, UR11 ;  /* 0x00000004ff0b7899 */ /* 0x000fe4000801160b */
[----:B------:R-:W-:Y:S02]  /*3930*/  ULEA.HI UR5, UR5, UR7, URZ, 0x5 ;  /* 0x0000000705057291 */ /* 0x000fe4000f8f28ff */
[----:B------:R-:W-:Y:S02]  /*3940*/  USHF.R.U32.HI UR12, URZ, 0x4, UR12 ;  /* 0x00000004ff0c7899 */ /* 0x000fe4000801160c */
[----:B------:R-:W-:-:S02]  /*3950*/  USHF.R.S32.HI UR5, URZ, 0x5, UR5 ;  /* 0x00000005ff057899 */ /* 0x000fc40008011405 */
[----:B------:R-:W-:Y:S02]  /*3960*/  ULOP3.LUT UR11, UR11, 0x3fff, URZ, 0xc0, !UPT ;  /* 0x00003fff0b0b7892 */ /* 0x000fe4000f8ec0ff */
[----:B------:R-:W-:Y:S02]  /*3970*/  UISETP.LT.AND UP0, UPT, UR5, 0x1, UPT ;  /* 0x000000010500788c */ /* 0x000fe4000bf01270 */
[----:B------:R-:W-:Y:S02]  /*3980*/  ULOP3.LUT UR12, UR12, 0x3fff, URZ, 0xc0, !UPT ;  /* 0x00003fff0c0c7892 */ /* 0x000fe4000f8ec0ff */
[----:B------:R-:W-:Y:S02]  /*3990*/  USEL UR10, UR5, 0x1, !UP0 ;  /* 0x00000001050a7887 */ /* 0x000fe4000c000000 */
[----:B------:R-:W-:Y:S02]  /*39a0*/  ULOP3.LUT UR11, UR11, 0x10000, URZ, 0xfc, !UPT ;  /* 0x000100000b0b7892 */ /* 0x000fe4000f8efcff */
[----:B------:R-:W-:-:S02]  /*39b0*/  ULOP3.LUT UR12, UR12, 0x10000, URZ, 0xfc, !UPT ;  /* 0x000100000c0c7892 */ /* 0x000fc4000f8efcff */
[----:B------:R-:W-:Y:S02]  /*39c0*/  UIADD3 UR10, UPT, UPT, -UR10, URZ, URZ ;  /* 0x000000ff0a0a7290 */ /* 0x000fe4000fffe1ff */
[----:B--2---:R-:W-:Y:S01]  /*39d0*/  UISETP.GE.AND UP3, UPT, UR4, 0x1, UPT ;  /* 0x000000010400788c */ /* 0x004fe2000bf66270 */
[----:B-1----:R-:W-:-:S15]  /*39e0*/  R2UR UR19, R0 ;  /* 0x00000000001372ca */ /* 0x002fde00000e0000 */
.L_x_76:
[----:B------:R-:W-:Y:S02]  /*39f0*/  LEA R0, R10, UR6, 0x3 ;  /* 0x000000060a007c11 */ /* 0x000fe4000f8e18ff */
[----:B------:R-:W-:Y:S02]  /*3a00*/  SHF.L.U32 R5, R9, 0x1f, RZ ;  /* 0x0000001f09057819 */ /* 0x000fe400000006ff */
[----:B------:R-:W-:Y:S01]  /*3a10*/  PLOP3.LUT P0, PT, PT, PT, UP3, 0x80, 0x8 ;  /* 0x000000000008781c */ /* 0x000fe20003f0f038 */
[----:B------:R-:W-:Y:S01]  /*3a20*/  VIADD R3, R0, 0x1a0 ;  /* 0x000001a000037836 */ /* 0x000fe20000000000 */
[----:B-1----:R-:W1:Y:S02]  /*3a30*/  SYNCS.PHASECHK.TRANS64.TRYWAIT P1, [R0+URZ+0x190], R5 ;  /* 0x00019005000075a7 */ /* 0x002e6400080211ff */
[----:B-1--4-:R-:W-:Y:S09]  /*3a40*/  @!P1 BRA `(.L_x_70) ;  /* 0x0000006800789947 */ /* 0x012ff20003800000 */
.L_x_189:
[----:B------:R-:W-:Y:S01]  /*3a50*/  LEA R4, R10, UR6, 0x4 ;  /* 0x000000060a047c11 */ /* 0x000fe2000f8e20ff */
[----:B------:R-:W-:Y:S01]  /*3a60*/  @UP3 ULEA UR4, UR17, UR6, 0x3 ;  /* 0x0000000611043291 */ /* 0x000fe2000f8e18ff */
[----:B------:R-:W-:Y:S01]  /*3a70*/  PLOP3.LUT P2, PT, PT, PT, PT, 0x80, 0x8 ;  /* 0x000000000008781c */ /* 0x000fe20003f4f070 */
[----:B------:R-:W-:Y:S01]  /*3a80*/  ULEA UR9, UR18, UR6, 0x3 ;  /* 0x0000000612097291 */ /* 0x000fe2000f8e18ff */
[----:B------:R-:W-:Y:S02]  /*3a90*/  PRMT R3, RZ, 0x654, R3 ;  /* 0x00000654ff037816 */ /* 0x000fe40000000003 */
[----:B-1----:R-:W1:Y:S01]  /*3aa0*/  LDS.128 R4, [R4+0x220] ;  /* 0x0002200004047984 */ /* 0x002e620000000c00 */
[----:B------:R-:W-:Y:S02]  /*3ab0*/  @P0 SHF.L.U32 R2, R8, 0x1f, RZ ;  /* 0x0000001f08020819 */ /* 0x000fe400000006ff */
[----:B------:R-:W-:Y:S01]  /*3ac0*/  SHF.L.U32 R0, R11, 0x1f, RZ ;  /* 0x0000001f0b007819 */ /* 0x000fe200000006ff */
[----:B------:R-:W-:Y:S01]  /*3ad0*/  @!PT LDS RZ, [RZ] ;  /* 0x00000000fffff984 */ /* 0x000fe20000000800 */
[----:B------:R-:W-:Y:S01]  /*3ae0*/  @!PT LDS RZ, [RZ] ;  /* 0x00000000fffff984 */ /* 0x000fe20000000800 */
[----:B------:R-:W-:Y:S01]  /*3af0*/  @!PT LDS RZ, [RZ] ;  /* 0x00000000fffff984 */ /* 0x000fe20000000800 */
[----:B------:R-:W-:Y:S01]  /*3b00*/  @!PT LDS RZ, [RZ] ;  /* 0x00000000fffff984 */ /* 0x000fe20000000800 */
[----:B------:R2:W-:Y:S06]  /*3b10*/  MEMBAR.ALL.CTA ;  /* 0x0000000000007992 */ /* 0x0005ec0000008000 */
[----:B--2---:R-:W2:Y:S02]  /*3b20*/  FENCE.VIEW.ASYNC.S ;  /* 0x00000000000073c6 */ /* 0x004ea40000000000 */
[----:B--2---:R2:W-:Y:S01]  /*3b30*/  SYNCS.ARRIVE.TRANS64.RED.A1T0 RZ, [R3+URZ], RZ ;  /* 0x000000ff03ff79a7 */ /* 0x0045e200081004ff */
[----:B------:R2:W4:Y:S01]  /*3b40*/  @P0 SYNCS.PHASECHK.TRANS64.TRYWAIT P2, [UR4], R2 ;  /* 0x00000002ff0005a7 */ /* 0x0005220008041104 */
[----:B-1----:R-:W-:Y:S01]  /*3b50*/  LOP3.LUT P1, RZ, R6, 0x1, RZ, 0xc0, !PT ;  /* 0x0000000106ff7812 */ /* 0x002fe2000782c0ff */
[----:B------:R-:W1:Y:S02]  /*3b60*/  SYNCS.PHASECHK.TRANS64.TRYWAIT P0, [UR9+0x1d0], R0 ;  /* 0x0001d000ff0075a7 */ /* 0x000e640008001109 */
[----:B-12-4-:R-:W-:Y:S10]  /*3b70*/  @!P0 BRA `(.L_x_71) ;  /* 0x0000006800408947 */ /* 0x016ff40003800000 */
.L_x_191:
[----:B------:R-:W-:Y:S01]  /*3b80*/  IADD3 R10, PT, PT, R10, 0x1, RZ ;  /* 0x000000010a0a7810 */ /* 0x000fe20007ffe0ff */
[----:B------:R-:W-:Y:S06]  /*3b90*/  BRA.U !UP3, `(.L_x_72) ;  /* 0x000000010ba07547 */ /* 0x000fec000b800000 */
[----:B------:R-:W-:Y:S02]  /*3ba0*/  ULEA.HI UR8, UR18, UR18, URZ, 0x1 ;  /* 0x0000001212087291 */ /* 0x000fe4000f8f08ff */
[----:B------:R-:W-:Y:S02]  /*3bb0*/  UPLOP3.LUT UP4, UPT, UPT, UPT, UPT, 0x40, 0x4 ;  /* 0x000000000004789c */ /* 0x000fe40003f8e870 */
[----:B------:R-:W-:Y:S02]  /*3bc0*/  USHF.L.U32 UR4, UR8, 0x7, URZ ;  /* 0x0000000708047899 */ /* 0x000fe400080006ff */
[----:B------:R-:W-:Y:S02]  /*3bd0*/  ULOP3.LUT UR8, UR8, 0xffe, URZ, 0xc0, !UPT ;  /* 0x00000ffe08087892 */ /* 0x000fe4000f8ec0ff */
[----:B------:R-:W-:Y:S02]  /*3be0*/  ULOP3.LUT UR4, UR4, 0xffffff00, URZ, 0xc0, !UPT ;  /* 0xffffff0004047892 */ /* 0x000fe4000f8ec0ff */
[----:B------:R-:W-:-:S02]  /*3bf0*/  UIADD3 UR8, UPT, UPT, -UR8, UR18, URZ ;  /* 0x0000001208087290 */ /* 0x000fc4000fffe1ff */
[----:B------:R-:W-:Y:S01]  /*3c00*/  UIADD3 UR4, UPT, UPT, UR19, UR4, URZ ;  /* 0x0000000413047290 */ /* 0x000fe2000fffe0ff */
[----:B------:R-:W-:Y:S01]  /*3c10*/  UMOV UR16, UR10 ;  /* 0x0000000a00107c82 */ /* 0x000fe20008000000 */
[----:B------:R-:W-:Y:S02]  /*3c20*/  UMOV UR15, UR5 ;  /* 0x00000005000f7c82 */ /* 0x000fe40008000000 */
[----:B------:R-:W-:Y:S01]  /*3c30*/  ULEA UR8, UR8, UR4, 0x14 ;  /* 0x0000000408087291 */ /* 0x000fe2000f8ea0ff */
[----:B------:R-:W-:-:S11]  /*3c40*/  UMOV UR14, UR17 ;  /* 0x00000011000e7c82 */ /* 0x000fd60008000000 */
.L_x_75:
[----:B------:R-:W-:Y:S02]  /*3c50*/  UIADD3 UR16, UPT, UPT, UR16, 0x1, URZ ;  /* 0x0000000110107890 */ /* 0x000fe4000fffe0ff */
[----:B--2---:R-:W-:Y:S02]  /*3c60*/  ULEA UR7, UR14, UR6, 0x3 ;  /* 0x000000060e077291 */ /* 0x004fe4000f8e18ff */
[----:B------:R-:W-:Y:S01]  /*3c70*/  UISETP.NE.AND UP0, UPT, UR16, URZ, UPT ;  /* 0x000000ff1000728c */ /* 0x000fe2000bf05270 */
[----:B----4-:R-:W-:Y:S10]  /*3c80*/  @P2 BRA `(.L_x_73) ;  /* 0x00000000000c2947 */ /* 0x010ff40003800000 */
[----:B-1----:R-:W-:Y:S04]  /*3c90*/  SHF.L.U32 R3, R8, 0x1f, RZ ;  /* 0x0000001f08037819 */ /* 0x002fe800000006ff */
[----:B------:R-:W1:Y:S02]  /*3ca0*/  SYNCS.PHASECHK.TRANS64.TRYWAIT P0, [UR7], R3 ;  /* 0x00000003ff0075a7 */ /* 0x000e640008001107 */
[----:B-1----:R-:W-:Y:S05]  /*3cb0*/  @!P0 BRA `(.L_x_74) ;  /* 0x0000006800088947 */ /* 0x002fea0003800000 */
.L_x_73:
[----:B------:R-:W-:Y:S01]  /*3cc0*/  UISETP.NE.AND UP1, UPT, UR15, 0x1, UPT ;  /* 0x000000010f00788c */ /* 0x000fe2000bf25270 */
[----:B------:R-:W-:Y:S01]  /*3cd0*/  PLOP3.LUT P2, PT, PT, PT, PT, 0x80, 0x8 ;  /* 0x000000000008781c */ /* 0x000fe20003f4f070 */
[----:B------:R-:W-:Y:S02]  /*3ce0*/  UIADD3 UR17, UPT, UPT, UR14, 0x1, URZ ;  /* 0x000000010e117890 */ /* 0x000fe4000fffe0ff */
[----:B------:R-:W-:Y:S02]  /*3cf0*/  ULEA UR22, UR14, UR12, 0x9 ;  /* 0x0000000c0e167291 */ /* 0x000fe4000f8e48ff */
[----:B------:R-:W-:Y:S01]  /*3d00*/  UISETP.NE.AND UP2, UPT, UR17, 0x14, UPT ;  /* 0x000000141100788c */ /* 0x000fe2000bf45270 */
[----:B------:R-:W-:Y:S01]  /*3d10*/  PLOP3.LUT P0, PT, PT, PT, UP1, 0x80, 0x8 ;  /* 0x000000000008781c */ /* 0x000fe20003f0f018 */
[----:B------:R-:W-:Y:S02]  /*3d20*/  ULEA UR24, UR14, UR11, 0x7 ;  /* 0x0000000b0e187291 */ /* 0x000fe4000f8e38ff */
[----:B------:R-:W-:Y:S02]  /*3d30*/  USEL UR13, URZ, 0x1, UP2 ;  /* 0x00000001ff0d7887 */ /* 0x000fe40009000000 */
[----:B------:R-:W-:Y:S02]  /*3d40*/  USEL UR17, UR17, URZ, UP2 ;  /* 0x000000ff11117287 */ /* 0x000fe40009000000 */
[----:B------:R-:W-:Y:S02]  /*3d50*/  UIADD3 UR7, UPT, UPT, UR7, 0xa0, URZ ;  /* 0x000000a007077890 */ /* 0x000fe4000fffe0ff */
[----:B------:R-:W-:Y:S01]  /*3d60*/  @UP1 ULEA UR4, UR17, UR6, 0x3 ;  /* 0x0000000611041291 */ /* 0x000fe2000f8e18ff */
[----:B------:R-:W-:Y:S01]  /*3d70*/  LOP3.LUT R8, R8, UR13, RZ, 0x3c, !PT ;  /* 0x0000000d08087c12 */ /* 0x000fe2000f8e3cff */
[----:B------:R-:W-:Y:S01]  /*3d80*/  UMOV UR23, 0xc0004010 ;  /* 0xc000401000177882 */ /* 0x000fe20000000000 */
[----:B------:R-:W-:Y:S01]  /*3d90*/  UMOV UR25, 0xc0004010 ;  /* 0xc000401000197882 */ /* 0x000fe20000000000 */
[----:B------:R-:W-:Y:S01]  /*3da0*/  UIADD3 UR15, UPT, UPT, UR15, -0x1, URZ ;  /* 0xffffffff0f0f7890 */ /* 0x000fe2000fffe0ff */
[----:B-1----:R-:W-:Y:S01]  /*3db0*/  @P0 SHF.L.U32 R0, R8, 0x1f, RZ ;  /* 0x0000001f08000819 */ /* 0x002fe200000006ff */
[----:B------:R-:W-:Y:S03]  /*3dc0*/  UMOV UR14, UR17 ;  /* 0x00000011000e7c82 */ /* 0x000fe60008000000 */
[----:B------:R2:W4:Y:S01]  /*3dd0*/  @P0 SYNCS.PHASECHK.TRANS64.TRYWAIT P2, [UR4], R0 ;  /* 0x00000000ff0005a7 */ /* 0x0005220008041104 */
[----:B------:R2:W-:Y:S01]  /*3de0*/  UTCIMMA gdesc[UR24], gdesc[UR22], tmem[UR8], tmem[UR20], idesc[UR21], UP4 ;  /* 0x00ff1416180075ea */ /* 0x0005e2000a000108 */
[----:B------:R-:W-:Y:S01]  /*3df0*/  UPLOP3.LUT UP4, UPT, UPT, UPT, UPT, 0x80, 0x8 ;  /* 0x000000000008789c */ /* 0x000fe20003f8f070 */
[----:B------:R2:W-:Y:S01]  /*3e00*/  UTCBAR [UR7], URZ ;  /* 0x000000ff070073e9 */ /* 0x0005e200080000ff */
[----:B------:R-:W-:Y:S09]  /*3e10*/  BRA.U UP0, `(.L_x_75) ;  /* 0xfffffffd008c7547 */ /* 0x000ff2000b83ffff */
.L_x_72:
[----:B------:R-:W-:Y:S01]  /*3e20*/  UIADD3 UR18, UPT, UPT, UR18, 0x1, URZ ;  /* 0x0000000112127890 */ /* 0x000fe2000fffe0ff */
[C---:B------:R-:W-:Y:S01]  /*3e30*/  ISETP.NE.AND P0, PT, R10.reuse, 0x2, PT ;  /* 0x000000020a00780c */ /* 0x040fe20003f05270 */
[----:B------:R-:W-:Y:S02]  /*3e40*/  UIADD3 UR9, UPT, UPT, UR9, 0x1b0, URZ ;  /* 0x000001b009097890 */ /* 0x000fe4000fffe0ff */
[----:B------:R-:W-:Y:S01]  /*3e50*/  UISETP.NE.AND UP0, UPT, UR18, 0x4, UPT ;  /* 0x000000041200788c */ /* 0x000fe2000bf05270 */
[----:B-12---:R-:W-:Y:S02]  /*3e60*/  SEL R0, RZ, 0x1, P0 ;  /* 0x00000001ff007807 */ /* 0x006fe40000000000 */
[----:B------:R-:W-:Y:S01]  /*3e70*/  SEL R10, R10, RZ, P0 ;  /* 0x000000ff0a0a7207 */ /* 0x000fe20000000000 */
[----:B------:R-:W-:Y:S01]  /*3e80*/  USEL UR4, URZ, 0x1, UP0 ;  /* 0x00000001ff047887 */ /* 0x000fe20008000000 */
[----:B------:R-:W-:Y:S01]  /*3e90*/  LOP3.LUT R9, R9, R0, RZ, 0x3c, !PT ;  /* 0x0000000009097212 */ /* 0x000fe200078e3cff */
[----:B------:R-:W-:Y:S01]  /*3ea0*/  USEL UR18, UR18, URZ, UP0 ;  /* 0x000000ff12127287 */ /* 0x000fe20008000000 */
[----:B------:R1:W-:Y:S03]  /*3eb0*/  UTCBAR [UR9], URZ ;  /* 0x000000ff090073e9 */ /* 0x0003e600080000ff */
[----:B------:R-:W-:Y:S01]  /*3ec0*/  LOP3.LUT R11, R11, UR4, RZ, 0x3c, !PT ;  /* 0x000000040b0b7c12 */ /* 0x000fe2000f8e3cff */
[----:B------:R-:W-:Y:S07]  /*3ed0*/  @P1 BRA `(.L_x_76) ;  /* 0xfffffff800c41947 */ /* 0x000fee000383ffff */
[----:B------:R-:W2:Y:S01]  /*3ee0*/  S2UR UR4, SR_CgaCtaId ;  /* 0x00000000000479c3 */ /* 0x000ea20000008800 */
[----:B------:R-:W-:Y:S01]  /*3ef0*/  ELECT P0, URZ, PT ;  /* 0x0000000000ff782f */ /* 0x000fe20003800000 */
[----:B------:R-:W-:Y:S01]  /*3f00*/  IMAD.MOV.U32 R0, RZ, RZ, 0x1 ;  /* 0x00000001ff007424 */ /* 0x000fe200078e00ff */
[----:B------:R-:W-:Y:S01]  /*3f10*/  UIADD3 UR6, UPT, UPT, UR6, 0x1d0, URZ ;  /* 0x000001d006067890 */ /* 0x000fe2000fffe0ff */
[----:B------:R-:W-:Y:S01]  /*3f20*/  SHF.L.U32 R3, R11, 0x1f, RZ ;  /* 0x0000001f0b037819 */ /* 0x000fe200000006ff */
[----:B------:R-:W-:-:S03]  /*3f30*/  UMOV UR5, 0x40 ;  /* 0x0000004000057882 */ /* 0x000fc60000000000 */
[----:B------:R-:W-:Y:S01]  /*3f40*/  UVIRTCOUNT.DEALLOC.SMPOOL 0x80 ;  /* 0x000000800000784c */ /* 0x000fe20000000000 */
[----:B--2---:R-:W-:Y:S02]  /*3f50*/  ULEA UR4, UR4, UR5, 0x18 ;  /* 0x0000000504047291 */ /* 0x004fe4000f8ec0ff */
[----:B------:R-:W-:-:S07]  /*3f60*/  ULEA UR5, UR18, UR6, 0x3 ;  /* 0x0000000612057291 */ /* 0x000fce000f8e18ff */
[----:B------:R2:W-:Y:S02]  /*3f70*/  @P0 STS.U8 [UR4+0x1c], R0 ;  /* 0x00001c00ff000988 */ /* 0x0005e40008000004 */
[----:B------:R-:W3:Y:S02]  /*3f80*/  SYNCS.PHASECHK.TRANS64.TRYWAIT P0, [UR5], R3 ;  /* 0x00000003ff0075a7 */ /* 0x000ee40008001105 */
[----:B--23--:R-:W-:Y:S05]  /*3f90*/  @!P0 BRA `(.L_x_77) ;  /* 0x0000006400688947 */ /* 0x00cfea0003800000 */
.L_x_194:
[----:B------:R-:W-:-:S04]  /*3fa0*/  UIADD3 UR7, UPT, UPT, UR18, 0x1, URZ ;  /* 0x0000000112077890 */ /* 0x000fc8000fffe0ff */
[----:B------:R-:W-:-:S04]  /*3fb0*/  UISETP.NE.AND UP0, UPT, UR7, 0x4, UPT ;  /* 0x000000040700788c */ /* 0x000fc8000bf05270 */
[----:B------:R-:W-:Y:S02]  /*3fc0*/  USEL UR8, URZ, 0x1, UP0 ;  /* 0x00000001ff087887 */ /* 0x000fe40008000000 */
[----:B------:R-:W-:-:S04]  /*3fd0*/  USEL UR7, UR7, URZ, UP0 ;  /* 0x000000ff07077287 */ /* 0x000fc80008000000 */
[----:B------:R-:W-:Y:S01]  /*3fe0*/  ULEA UR5, UR7, UR6, 0x3 ;  /* 0x0000000607057291 */ /* 0x000fe2000f8e18ff */
[----:B------:R-:W-:-:S04]  /*3ff0*/  LOP3.LUT R2, R11, UR8, RZ, 0x3c, !PT ;  /* 0x000000080b027c12 */ /* 0x000fc8000f8e3cff */
[----:B--2---:R-:W-:-:S04]  /*4000*/  SHF.L.U32 R3, R2, 0x1f, RZ ;  /* 0x0000001f02037819 */ /* 0x004fc800000006ff */
[----:B------:R-:W2:Y:S02]  /*4010*/  SYNCS.PHASECHK.TRANS64.TRYWAIT P0, [UR5], R3 ;  /* 0x00000003ff0075a7 */ /* 0x000ea40008001105 */
[----:B--2---:R-:W-:Y:S05]  /*4020*/  @!P0 BRA `(.L_x_78) ;  /* 0x00000064005c8947 */ /* 0x004fea0003800000 */
.L_x_196:
        /* <DEDUP_REMOVED lines=9> */
.L_x_198:
[----:B------:R-:W-:-:S04]  /*40c0*/  UIADD3 UR7, UPT, UPT, UR7, 0x1, URZ ;  /* 0x0000000107077890 */ /* 0x000fc8000fffe0ff */
[----:B------:R-:W-:-:S04]  /*40d0*/  UISETP.NE.AND UP0, UPT, UR7, 0x4, UPT ;  /* 0x000000040700788c */ /* 0x000fc8000bf05270 */
[----:B------:R-:W-:Y:S02]  /*40e0*/  USEL UR5, URZ, 0x1, UP0 ;  /* 0x00000001ff057887 */ /* 0x000fe40008000000 */
[----:B------:R-:W-:-:S04]  /*40f0*/  USEL UR7, UR7, URZ, UP0 ;  /* 0x000000ff07077287 */ /* 0x000fc80008000000 */
[----:B------:R-:W-:Y:S01]  /*4100*/  ULEA UR7, UR7, UR6, 0x3 ;  /* 0x0000000607077291 */ /* 0x000fe2000f8e18ff */
[----:B--2---:R-:W-:-:S04]  /*4110*/  LOP3.LUT R3, R2, UR5, RZ, 0x3c, !PT ;  /* 0x0000000502037c12 */ /* 0x004fc8000f8e3cff */
[----:B------:R-:W-:-:S04]  /*4120*/  SHF.L.U32 R3, R3, 0x1f, RZ ;  /* 0x0000001f03037819 */ /* 0x000fc800000006ff */
[----:B------:R-:W2:Y:S02]  /*4130*/  SYNCS.PHASECHK.TRANS64.TRYWAIT P0, [UR7], R3 ;  /* 0x00000003ff0075a7 */ /* 0x000ea40008001107 */
[----:B--2---:R-:W-:Y:S05]  /*4140*/  @!P0 BRA `(.L_x_80) ;  /* 0x0000006400448947 */ /* 0x004fea0003800000 */
.L_x_200:
[----:B------:R-:W-:Y:S01]  /*4150*/  NOP ;  /* 0x0000000000007918 */ /* 0x000fe20000000000 */
[----:B--2---:R-:W2:Y:S01]  /*4160*/  LDS R0, [UR4+0x14] ;  /* 0x00001404ff007984 */ /* 0x004ea20008000800 */
[----:B------:R-:W-:Y:S01]  /*4170*/  ULOP3.LUT UR6, UR19, 0xffff, URZ, 0xc0, !UPT ;  /* 0x0000ffff13067892 */ /* 0x000fe2000f8ec0ff */
[----:B------:R-:W-:Y:S01]  /*4180*/  UMOV UR8, 0xffff ;  /* 0x0000ffff00087882 */ /* 0x000fe20000000000 */
[----:B------:R-:W-:Y:S02]  /*4190*/  UMOV UR5, 0x1 ;  /* 0x0000000100057882 */ /* 0x000fe40000000000 */
[----:B------:R-:W-:-:S04]  /*41a0*/  USHF.R.U32.HI UR6, URZ, 0x5, UR6 ;  /* 0x00000005ff067899 */ /* 0x000fc80008011606 */
[----:B------:R-:W-:Y:S02]  /*41b0*/  USHF.L.U32 UR8, UR8, UR6, URZ ;  /* 0x0000000608087299 */ /* 0x000fe400080006ff */
[----:B------:R-:W-:-:S04]  /*41c0*/  USHF.L.U32 UR5, UR5, UR6, URZ ;  /* 0x0000000605057299 */ /* 0x000fc800080006ff */
[----:B--2---:R-:W-:-:S04]  /*41d0*/  LOP3.LUT R0, R0, UR8, RZ, 0xc0, !PT ;  /* 0x0000000800007c12 */ /* 0x004fc8000f8ec0ff */
[----:B------:R-:W-:-:S13]  /*41e0*/  ISETP.NE.AND P0, PT, R0, UR8, PT ;  /* 0x0000000800007c0c */ /* 0x000fda000bf05270 */
[----:B------:R-:W-:Y:S05]  /*41f0*/  @P0 BRA `(.L_x_81) ;  /* 0x0000000000580947 */ /* 0x000fea0003800000 */
[----:B------:R-:W2:Y:S02]  /*4200*/  LDS R0, [UR4+0x18] ;  /* 0x00001804ff007984 */ /* 0x000ea40008000800 */
[----:B--2---:R-:W-:-:S04]  /*4210*/  LOP3.LUT R0, R0, UR5, RZ, 0xc0, !PT ;  /* 0x0000000500007c12 */ /* 0x004fc8000f8ec0ff */
[----:B------:R-:W-:-:S13]  /*4220*/  ISETP.NE.AND P0, PT, R0, UR5, PT ;  /* 0x0000000500007c0c */ /* 0x000fda000bf05270 */
[----:B------:R-:W-:Y:S05]  /*4230*/  @P0 BRA `(.L_x_82) ;  /* 0x00000000003c0947 */ /* 0x000fea0003800000 */
[----:B------:R-:W2:Y:S01]  /*4240*/  S2R R2, SR_LANEID ;  /* 0x0000000000027919 */ /* 0x000ea20000000000 */
[----:B------:R-:W-:Y:S01]  /*4250*/  ULOP3.LUT UR8, URZ, UR8, URZ, 0x33, !UPT ;  /* 0x00000008ff087292 */ /* 0x000fe2000f8e33ff */
[----:B------:R-:W-:Y:S01]  /*4260*/  LOP3.LUT R4, RZ, UR5, RZ, 0x33, !PT ;  /* 0x00000005ff047c12 */ /* 0x000fe2000f8e33ff */
[----:B------:R-:W-:Y:S02]  /*4270*/  VOTEU.ANY UR7, UPT, PT ;  /* 0x0000000000077886 */ /* 0x000fe400038e0100 */
[----:B------:R-:W-:Y:S01]  /*4280*/  UFLO.U32 UR7, UR7 ;  /* 0x00000007000772bd */ /* 0x000fe200080e0000 */
[----:B------:R-:W3:Y:S01]  /*4290*/  REDUX UR5, R4 ;  /* 0x00000000040573c4 */ /* 0x000ee20000000000 */
[----:B------:R-:W-:-:S06]  /*42a0*/  IMAD.U32 R0, RZ, RZ, UR8 ;  /* 0x00000008ff007e24 */ /* 0x000fcc000f8e00ff */
[----:B------:R1:W-:Y:S01]  /*42b0*/  UTCATOMSWS.AND URZ, UR8 ;  /* 0x0000000800ff79e3 */ /* 0x0003e20008000000 */
[----:B------:R-:W4:Y:S01]  /*42c0*/  REDUX UR6, R0 ;  /* 0x00000000000673c4 */ /* 0x000f220000000000 */
[----:B--2---:R-:W-:Y:S01]  /*42d0*/  ISETP.EQ.U32.AND P0, PT, R2, UR7, PT ;  /* 0x0000000702007c0c */ /* 0x004fe2000bf02070 */
[----:B---3--:R-:W-:Y:S01]  /*42e0*/  IMAD.U32 R2, RZ, RZ, UR5 ;  /* 0x00000005ff027e24 */ /* 0x008fe2000f8e00ff */
[----:B----4-:R-:W-:-:S11]  /*42f0*/  MOV R3, UR6 ;  /* 0x0000000600037c02 */ /* 0x010fd60008000f00 */
[----:B------:R1:W-:Y:S04]  /*4300*/  @P0 ATOMS.AND RZ, [UR4+0x14], R3 ;  /* 0x00001403ffff098c */ /* 0x0003e8000a800004 */
[----:B------:R1:W-:Y:S01]  /*4310*/  @P0 ATOMS.AND RZ, [UR4+0x18], R2 ;  /* 0x00001802ffff098c */ /* 0x0003e2000a800004 */
[----:B------:R-:W-:Y:S05]  /*4320*/  BRA `(.L_x_83) ;  /* 0x0000000000147947 */ /* 0x000fea0003800000 */
.L_x_82:
[----:B------:R-:W-:Y:S02]  /*4330*/  MOV R2, 0x4350 ;  /* 0x0000435000027802 */ /* 0x000fe40000000f00 */
[----:B-1--45:R-:W-:Y:S05]  /*4340*/  CALL.REL.NOINC `($__internal_0_$__cuda_sm10x_tcgen05_guardrail_trap_col_being_dealloced_not_returned_by_alloc) ;  /* 0x0000006800287944 */ /* 0x032fea0003c00000 */
[----:B------:R-:W-:Y:S05]  /*4350*/  BRA `(.L_x_83) ;  /* 0x0000000000087947 */ /* 0x000fea0003800000 */
.L_x_81:
[----:B------:R-:W-:Y:S02]  /*4360*/  MOV R2, 0x4380 ;  /* 0x0000438000027802 */ /* 0x000fe40000000f00 */
[----:B-1--45:R-:W-:Y:S05]  /*4370*/  CALL.REL.NOINC `($__internal_2_$__cuda_sm10x_tcgen05_guardrail_trap_unallocated_columns_being_dealloced) ;  /* 0x0000006800347944 */ /* 0x032fea0003c00000 */
.L_x_83:
[----:B------:R-:W-:Y:S01]  /*4380*/  NOP ;  /* 0x0000000000007918 */ /* 0x000fe20000000000 */
[----:B-1----:R-:W-:Y:S05]  /*4390*/  EXIT ;  /* 0x000000000000794d */ /* 0x002fea0003800000 */
.L_x_65:
[----:B------:R-:W-:-:S09]  /*43a0*/  UISETP.NE.OR UP2, UPT, UR8, 0x3, !UP2 ;  /* 0x000000030800788c */ /* 0x000fd2000d745670 */
[----:B------:R-:W-:Y:S05]  /*43b0*/  BRA.U UP2, `(.L_x_84) ;  /* 0x0000001102147547 */ /* 0x000fea000b800000 */
[----:B------:R-:W1:Y:S01]  /*43c0*/  LDC R0, c[0x0][0xb30] ;  /* 0x0002cc00ff007b82 */ /* 0x000e620000000800 */
[----:B------:R-:W2:Y:S01]  /*43d0*/  LDCU.64 UR8, c[0x0][0x888] ;  /* 0x00011100ff0877ac */ /* 0x000ea20008000a00 */
[----:B------:R-:W-:Y:S02]  /*43e0*/  HFMA2 R29, -RZ, RZ, 0, 0 ;  /* 0x00000000ff1d7431 */ /* 0x000fe400000001ff */
[----:B------:R-:W-:Y:S01]  /*43f0*/  IMAD.MOV.U32 R31, RZ, RZ, 0x1 ;  /* 0x00000001ff1f7424 */ /* 0x000fe200078e00ff */
[----:B------:R-:W-:Y:S01]  /*4400*/  MOV R23, 0x1000 ;  /* 0x0000100000177802 */ /* 0x000fe20000000f00 */
[----:B------:R-:W4:Y:S01]  /*4410*/  LDCU.64 UR4, c[0x0][0x890] ;  /* 0x00011200ff0477ac */ /* 0x000f220008000a00 */
[----:B------:R-:W-:Y:S01]  /*4420*/  IMAD.MOV.U32 R30, RZ, RZ, RZ ;  /* 0x000000ffff1e7224 */ /* 0x000fe200078e00ff */
[----:B------:R-:W3:Y:S01]  /*4430*/  LDC R19, c[0x0][0x370] ;  /* 0x0000dc00ff137b82 */ /* 0x000ee20000000800 */
[----:B------:R-:W-:Y:S01]  /*4440*/  UMOV UR7, 0x400 ;  /* 0x0000040000077882 */ /* 0x000fe20000000000 */
[----:B------:R-:W-:-:S02]  /*4450*/  UPLOP3.LUT UP1, UPT, UPT, UPT, UPT, 0x40, 0x4 ;  /* 0x000000000004789c */ /* 0x000fc40003f2e870 */
[----:B------:R-:W-:-:S04]  /*4460*/  ULEA UR7, UR37, UR7, 0x18 ;  /* 0x0000000725077291 */ /* 0x000fc8000f8ec0ff */
[----:B------:R-:W3:Y:S01]  /*4470*/  LDC R2, c[0x0][0xb0c] ;  /* 0x0002c300ff027b82 */ /* 0x000ee20000000800 */
[----:B------:R-:W-:Y:S02]  /*4480*/  UIADD3 UR13, UPT, UPT, UR7, 0x158, URZ ;  /* 0x00000158070d7890 */ /* 0x000fe4000fffe0ff */
[----:B--2---:R-:W-:Y:S02]  /*4490*/  UISETP.NE.U32.AND UP2, UPT, UR8, URZ, UPT ;  /* 0x000000ff0800728c */ /* 0x004fe4000bf45070 */
[----:B------:R-:W-:Y:S02]  /*44a0*/  UIADD3 UR33, UPT, UPT, UR7, 0x140, URZ ;  /* 0x0000014007217890 */ /* 0x000fe4000fffe0ff */
[----:B----4-:R-:W-:Y:S01]  /*44b0*/  UISETP.NE.U32.AND UP3, UPT, UR4, URZ, UPT ;  /* 0x000000ff0400728c */ /* 0x010fe2000bf65070 */
[----:B------:R-:W2:Y:S01]  /*44c0*/  LDC R18, c[0x0][0xb20] ;  /* 0x0002c800ff127b82 */ /* 0x000ea20000000800 */
[----:B-1----:R-:W-:Y:S01]  /*44d0*/  ISETP.NE.AND P1, PT, R0, 0x1, PT ;  /* 0x000000010000780c */ /* 0x002fe20003f25270 */
[----:B------:R-:W-:-:S02]  /*44e0*/  UISETP.NE.AND.EX UP2, UPT, UR9, URZ, UPT, UP2 ;  /* 0x000000ff0900728c */ /* 0x000fc4000bf45320 */
[----:B------:R-:W-:Y:S02]  /*44f0*/  UIADD3 UR25, UPT, UPT, UR7, 0x148, URZ ;  /* 0x0000014807197890 */ /* 0x000fe4000fffe0ff */
[----:B------:R-:W-:Y:S02]  /*4500*/  UIADD3 UR17, UPT, UPT, UR7, 0x150, URZ ;  /* 0x0000015007117890 */ /* 0x000fe4000fffe0ff */
[----:B------:R-:W1:Y:S01]  /*4510*/  LDC.64 R32, c[0x0][0x348] ;  /* 0x0000d200ff207b82 */ /* 0x000e620000000a00 */
[----:B------:R-:W-:Y:S02]  /*4520*/  UPRMT UR13, UR37, 0x654, UR13 ;  /* 0x00000654250d7896 */ /* 0x000fe4000800000d */
[----:B------:R-:W-:-:S05]  /*4530*/  UISETP.NE.AND.EX UP3, UPT, UR5, URZ, UPT, UP3 ;  /* 0x000000ff0500728c */ /* 0x000fca000bf65330 */
[----:B------:R-:W4:Y:S08]  /*4540*/  LDC.64 R16, c[0x0][0xb10] ;  /* 0x0002c400ff107b82 */ /* 0x000f300000000a00 */
[----:B------:R-:W1:Y:S08]  /*4550*/  LDC.64 R6, c[0x0][0xb18] ;  /* 0x0002c600ff067b82 */ /* 0x000e700000000a00 */
[----:B------:R-:W1:Y:S08]  /*4560*/  LDC.64 R4, c[0x0][0xb28] ;  /* 0x0002ca00ff047b82 */ /* 0x000e700000000a00 */
[----:B--23--:R-:W1:Y:S02]  /*4570*/  LDC R22, c[0x0][0x374] ;  /* 0x0000dd00ff167b82 */ /* 0x00ce640000000800 */
.L_x_95:
[C---:B------:R-:W-:Y:S02]  /*4580*/  LEA R0, R30.reuse, UR7, 0x3 ;  /* 0x000000071e007c11 */ /* 0x040fe4000f8e18ff */
[----:B------:R-:W-:Y:S02]  /*4590*/  SHF.L.U32 R3, R29, 0x1f, RZ ;  /* 0x0000001f1d037819 */ /* 0x000fe400000006ff */
[----:B------:R-:W-:Y:S02]  /*45a0*/  LEA R24, R30, UR7, 0x4 ;  /* 0x000000071e187c11 */ /* 0x000fe4000f8e20ff */
[----:B--2---:R-:W2:Y:S02]  /*45b0*/  SYNCS.PHASECHK.TRANS64.TRYWAIT P0, [R0+URZ+0x190], R3 ;  /* 0x00019003000075a7 */ /* 0x004ea400080011ff */
[----:B--2---:R-:W-:Y:S05]  /*45c0*/  @!P0 BRA `(.L_x_85) ;  /* 0x00000060003c8947 */ /* 0x004fea0003800000 */
.L_x_201:
[----:B------:R-:W-:Y:S01]  /*45d0*/  ISETP.GE.AND P0, PT, R40, 0x1, PT ;  /* 0x000000012800780c */ /* 0x000fe20003f06270 */
[----:B------:R-:W3:Y:S01]  /*45e0*/  LDS.128 R24, [R24+0x220] ;  /* 0x0002200018187984 */ /* 0x000ee20000000c00 */
[----:B--2---:R-:W-:Y:S01]  /*45f0*/  VIADD R0, R0, 0x1a0 ;  /* 0x000001a000007836 */ /* 0x004fe20000000000 */
[----:B------:R-:W-:Y:S01]  /*4600*/  @!PT LDS RZ, [RZ] ;  /* 0x00000000fffff984 */ /* 0x000fe20000000800 */
[----:B------:R-:W-:Y:S01]  /*4610*/  @!PT LDS RZ, [RZ] ;  /* 0x00000000fffff984 */ /* 0x000fe20000000800 */
[----:B------:R-:W-:Y:S01]  /*4620*/  @!PT LDS RZ, [RZ] ;  /* 0x00000000fffff984 */ /* 0x000fe20000000800 */
[----:B------:R-:W-:Y:S01]  /*4630*/  @!PT LDS RZ, [RZ] ;  /* 0x00000000fffff984 */ /* 0x000fe20000000800 */
[----:B------:R2:W-:Y:S06]  /*4640*/  MEMBAR.ALL.CTA ;  /* 0x0000000000007992 */ /* 0x0005ec0000008000 */
[----:B--2---:R-:W2:Y:S01]  /*4650*/  FENCE.VIEW.ASYNC.S ;  /* 0x00000000000073c6 */ /* 0x004ea20000000000 */
[----:B------:R-:W-:Y:S04]  /*4660*/  PRMT R0, RZ, 0x654, R0 ;  /* 0x00000654ff007816 */ /* 0x000fe80000000000 */
[----:B--2---:R2:W-:Y:S01]  /*4670*/  SYNCS.ARRIVE.TRANS64.RED.A1T0 RZ, [R0+URZ], RZ ;  /* 0x000000ff00ff79a7 */ /* 0x0045e200081004ff */
[----:B---3--:R-:W-:Y:S11]  /*4680*/  LOP3.LUT P3, RZ, R26, 0x1, RZ, 0xc0, !PT ;  /* 0x000000011aff7812 */ /* 0x008ff6000786c0ff */
[----:B------:R-:W-:Y:S02]  /*4690*/  @!UPT UIADD3 URZ, UPT, UPT, URZ, URZ, URZ ;  /* 0x000000fffffff290 */ /* 0x000fe4000fffe0ff */
[----:B------:R-:W-:Y:S02]  /*46a0*/  @P3 MOV R13, R24 ;  /* 0x00000018000d3202 */ /* 0x000fe40000000f00 */
[----:B------:R-:W-:Y:S01]  /*46b0*/  @P3 LOP3.LUT R8, R25, 0xffff, RZ, 0xc0, !PT ;  /* 0x0000ffff19083812 */ /* 0x000fe200078ec0ff */
[----:B--2---:R-:W-:Y:S06]  /*46c0*/  @!P0 BRA `(.L_x_86) ;  /* 0x0000000000a48947 */ /* 0x004fec0003800000 */
[----:B-1----:R-:W-:Y:S01]  /*46d0*/  IMAD.HI.U32 R35, R22, R7, RZ ;  /* 0x0000000716237227 */ /* 0x002fe200078e00ff */
[----:B------:R-:W-:Y:S02]  /*46e0*/  ISETP.NE.AND P0, PT, R6, 0x1, PT ;  /* 0x000000010600780c */ /* 0x000fe40003f05270 */
[----:B------:R-:W-:Y:S01]  /*46f0*/  ISETP.NE.AND P2, PT, R40, 0x1, PT ;  /* 0x000000012800780c */ /* 0x000fe20003f45270 */
[----:B----4-:R-:W-:Y:S01]  /*4700*/  IMAD.HI.U32 R34, R19, R16, RZ ;  /* 0x0000001013227227 */ /* 0x010fe200078e00ff */
[----:B------:R-:W-:Y:S02]  /*4710*/  SHF.R.U32.HI R35, RZ, R18, R35 ;  /* 0x00000012ff237219 */ /* 0x000fe40000011623 */
[----:B------:R-:W-:Y:S01]  /*4720*/  ISETP.NE.AND P4, PT, R2, 0x1, PT ;  /* 0x000000010200780c */ /* 0x000fe20003f85270 */
[----:B------:R-:W-:Y:S01]  /*4730*/  IMAD.HI.U32 R36, R13, R16, RZ ;  /* 0x000000100d247227 */ /* 0x000fe200078e00ff */
[----:B------:R-:W-:Y:S02]  /*4740*/  SHF.R.U32.HI R34, RZ, R17, R34 ;  /* 0x00000011ff227219 */ /* 0x000fe40000011622 */
[----:B------:R-:W-:Y:S01]  /*4750*/  SEL R3, R22, R35, !P0 ;  /* 0x0000002316037207 */ /* 0x000fe20004000000 */
[C---:B------:R-:W-:Y:S01]  /*4760*/  IMAD.HI.U32 R35, R8.reuse, R7, RZ ;  /* 0x0000000708237227 */ /* 0x040fe200078e00ff */
[----:B------:R-:W-:Y:S02]  /*4770*/  SEL R11, R19, R34, !P4 ;  /* 0x00000022130b7207 */ /* 0x000fe40006000000 */
[----:B------:R-:W-:Y:S01]  /*4780*/  SHF.R.U32.HI R36, RZ, R17, R36 ;  /* 0x00000011ff247219 */ /* 0x000fe20000011624 */
[----:B------:R-:W-:Y:S01]  /*4790*/  IMAD.HI.U32 R38, R3, R4, RZ ;  /* 0x0000000403267227 */ /* 0x000fe200078e00ff */
[----:B------:R-:W-:Y:S03]  /*47a0*/  SHF.R.U32.HI R35, RZ, R18, R35 ;  /* 0x00000012ff237219 */ /* 0x000fe60000011623 */
[----:B------:R-:W-:Y:S01]  /*47b0*/  IMAD.HI.U32 R34, R11, R4, RZ ;  /* 0x000000040b227227 */ /* 0x000fe200078e00ff */
[----:B------:R-:W-:Y:S02]  /*47c0*/  @P2 SHF.R.U32.HI R3, RZ, R5, R38 ;  /* 0x00000005ff032219 */ /* 0x000fe40000011626 */
[----:B------:R-:W-:Y:S02]  /*47d0*/  SEL R9, R8, R35, !P0 ;  /* 0x0000002308097207 */ /* 0x000fe40004000000 */
[----:B------:R-:W-:Y:S01]  /*47e0*/  @P2 SHF.R.U32.HI R11, RZ, R5, R34 ;  /* 0x00000005ff0b2219 */ /* 0x000fe20000011622 */
[C---:B------:R-:W-:Y:S01]  /*47f0*/  IMAD R10, R40.reuse, R3, RZ ;  /* 0x00000003280a7224 */ /* 0x040fe200078e02ff */
[----:B------:R-:W-:Y:S01]  /*4800*/  SEL R3, R13, R36, !P4 ;  /* 0x000000240d037207 */ /* 0x000fe20006000000 */
[C---:B------:R-:W-:Y:S03]  /*4810*/  IMAD.HI.U32 R14, R9.reuse, R4, RZ ;  /* 0x00000004090e7227 */ /* 0x040fe600078e00ff */
[----:B------:R-:W-:Y:S01]  /*4820*/  ISETP.GE.AND P0, PT, R9, R10, PT ;  /* 0x0000000a0900720c */ /* 0x000fe20003f06270 */
[C---:B------:R-:W-:Y:S01]  /*4830*/  IMAD R12, R40.reuse, R11, RZ ;  /* 0x0000000b280c7224 */ /* 0x040fe200078e02ff */
[-C--:B------:R-:W-:Y:S04]  /*4840*/  SHF.R.U32.HI R14, RZ, R5.reuse, R14 ;  /* 0x00000005ff0e7219 */ /* 0x080fe8000001160e */
[----:B------:R-:W-:Y:S02]  /*4850*/  ISETP.GE.OR P0, PT, R3, R12, P0 ;  /* 0x0000000c0300720c */ /* 0x000fe40000706670 */
[----:B------:R-:W-:Y:S05]  /*4860*/  SEL R15, R9, R14, !P2 ;  /* 0x0000000e090f7207 */ /* 0x000fea0005000000 */
[----:B------:R-:W-:Y:S04]  /*4870*/  IMAD.MOV R14, RZ, RZ, -R15 ;  /* 0x000000ffff0e7224 */ /* 0x000fe800078e0a0f */
[----:B------:R-:W-:Y:S02]  /*4880*/  IMAD R14, R40, R14, R9 ;  /* 0x0000000e280e7224 */ /* 0x000fe400078e0209 */
[C---:B------:R-:W-:Y:S05]  /*4890*/  @!P0 IMAD.HI.U32 R10, R3.reuse, R4, RZ ;  /* 0x00000004030a8227 */ /* 0x040fea00078e00ff */
[----:B------:R-:W-:Y:S04]  /*48a0*/  @!P0 SHF.R.U32.HI R10, RZ, R5, R10 ;  /* 0x00000005ff0a8219 */ /* 0x000fe8000001160a */
[----:B------:R-:W-:Y:S01]  /*48b0*/  @!P0 SEL R0, R3, R10, !P2 ;  /* 0x0000000a03008207 */ /* 0x000fe20005000000 */
[----:B------:R-:W-:Y:S03]  /*48c0*/  IMAD.MOV R10, RZ, RZ, -R3 ;  /* 0x000000ffff0a7224 */ /* 0x000fe600078e0a03 */
[----:B------:R-:W-:Y:S01]  /*48d0*/  @!P0 IADD3 R15, PT, PT, R15, -R0, RZ ;  /* 0x800000000f0f8210 */ /* 0x000fe20007ffe0ff */
[----:B------:R-:W-:Y:S01]  /*48e0*/  @!P0 IMAD R0, R11, R14, R0 ;  /* 0x0000000e0b008224 */ /* 0x000fe200078e0200 */
[----:B------:R-:W-:Y:S01]  /*48f0*/  IADD3 R11, PT, PT, -R9, RZ, RZ ;  /* 0x000000ff090b7210 */ /* 0x000fe20007ffe1ff */
[----:B------:R-:W-:Y:S02]  /*4900*/  IMAD R13, R2, R10, R13 ;  /* 0x0000000a020d7224 */ /* 0x000fe400078e020d */
[----:B------:R-:W-:Y:S02]  /*4910*/  @!P0 IMAD R9, R15, R40, R3 ;  /* 0x000000280f098224 */ /* 0x000fe400078e0203 */
[----:B------:R-:W-:Y:S02]  /*4920*/  @!P0 IMAD.MOV.U32 R3, RZ, RZ, R0 ;  /* 0x000000ffff038224 */ /* 0x000fe400078e0000 */
[----:B------:R-:W-:Y:S02]  /*4930*/  IMAD R8, R6, R11, R8 ;  /* 0x0000000b06087224 */ /* 0x000fe400078e0208 */
[----:B------:R-:W-:Y:S02]  /*4940*/  IMAD R13, R3, R2, R13 ;  /* 0x00000002030d7224 */ /* 0x000fe400078e020d */
[----:B------:R-:W-:Y:S02]  /*4950*/  IMAD R8, R9, R6, R8 ;  /* 0x0000000609087224 */ /* 0x000fe400078e0208 */
.L_x_86:
[----:B------:R-:W-:Y:S05]  /*4960*/  BRA.U UP1, `(.L_x_87) ;  /* 0x0000000101107547 */ /* 0x000fea000b800000 */
[----:B------:R-:W-:Y:S04]  /*4970*/  MOV R0, UR6 ;  /* 0x0000000600007c02 */ /* 0x000fe80008000f00 */
[----:B------:R-:W-:Y:S04]  /*4980*/  SHF.L.U32 R3, R0, 0x1f, RZ ;  /* 0x0000001f00037819 */ /* 0x000fe800000006ff */
[----:B------:R-:W2:Y:S02]  /*4990*/  SYNCS.PHASECHK.TRANS64.TRYWAIT P0, [UR7+0x188], R3 ;  /* 0x00018803ff0075a7 */ /* 0x000ea40008001107 */
[----:B--2---:R-:W-:Y:S05]  /*49a0*/  @!P0 BRA `(.L_x_88) ;  /* 0x0000005c00588947 */ /* 0x004fea0003800000 */
.L_x_87:
[----:B------:R-:W-:Y:S02]  /*49b0*/  R2UR UR35, R21 ;  /* 0x00000000152372ca */ /* 0x000fe400000e0000 */
[----:B------:R-:W-:Y:S02]  /*49c0*/  R2UR UR34, R20 ;  /* 0x00000000142272ca */ /* 0x000fe400000e0000 */
[----:B------:R-:W-:Y:S02]  /*49d0*/  ISETP.NE.U32.AND P2, PT, RZ, UR4, PT ;  /* 0x00000004ff007c0c */ /* 0x000fe4000bf45070 */
[----:B------:R-:W-:Y:S02]  /*49e0*/  SHF.L.U32 R12, R31, 0x1f, RZ ;  /* 0x0000001f1f0c7819 */ /* 0x000fe400000006ff */
[----:B------:R-:W-:Y:S05]  /*49f0*/  ISETP.NE.AND.EX P2, PT, RZ, UR5, PT, P2 ;  /* 0x00000005ff007c0c */ /* 0x000fea000bf45320 */
[----:B------:R-:W-:Y:S02]  /*4a00*/  USHF.L.U32 UR35, UR35, 0x6, URZ ;  /* 0x0000000623237899 */ /* 0x000fe400080006ff */
[----:B------:R-:W-:Y:S01]  /*4a10*/  USHF.L.U32 UR34, UR34, 0x8, URZ ;  /* 0x0000000822227899 */ /* 0x000fe200080006ff */
[----:B------:R-:W-:Y:S11]  /*4a20*/  BRA.U !UP3, `(.L_x_89) ;  /* 0x000000010b347547 */ /* 0x000ff6000b800000 */
[----:B------:R-:W-:Y:S01]  /*4a30*/  UPLOP3.LUT UP0, UPT, UPT, UPT, UP2, 0x80, 0x8 ;  /* 0x000000000008789c */ /* 0x000fe20003f0f020 */
[----:B--2---:R-:W-:Y:S02]  /*4a40*/  HFMA2 R0, -RZ, RZ, 0, 5.9604644775390625e-08 ;  /* 0x00000001ff007431 */ /* 0x004fe400000001ff */
[----:B------:R-:W-:Y:S03]  /*4a50*/  IMAD.MOV.U32 R91, RZ, RZ, 0x1 ;  /* 0x00000001ff5b7424 */ /* 0x000fe600078e00ff */
[----:B------:R-:W-:Y:S05]  /*4a60*/  PLOP3.LUT P0, PT, PT, PT, UP0, 0x80, 0x8 ;  /* 0x000000000008781c */ /* 0x000fea0003f0f008 */
[----:B------:R-:W2:Y:S01]  /*4a70*/  @UP0 LDCU.64 UR10, c[0x0][0x888] ;  /* 0x00011100ff0a07ac */ /* 0x000ea20008000a00 */
[----:B------:R-:W-:Y:S07]  /*4a80*/  @UP0 UIMAD UR8, UR36, UR4, URZ ;  /* 0x00000004240802a4 */ /* 0x000fee000f8e02ff */
[----:B------:R-:W-:Y:S01]  /*4a90*/  @!P0 PRMT R91, R0, 0x7610, R91 ;  /* 0x00007610005b8816 */ /* 0x000fe2000000005b */
[----:B--2---:R-:W-:Y:S03]  /*4aa0*/  @UP0 UIMAD.WIDE UR10, UR8, 0x4, UR10 ;  /* 0x00000004080a08a5 */ /* 0x004fe6000f8e020a */
[----:B------:R-:W2:Y:S03]  /*4ab0*/  @!UP0 LDCU UR8, c[0x0][0x880] ;  /* 0x00011000ff0887ac */ /* 0x000ea60008000800 */
[----:B------:R-:W-:Y:S01]  /*4ac0*/  IMAD.U32 R10, RZ, RZ, UR10 ;  /* 0x0000000aff0a7e24 */ /* 0x000fe2000f8e00ff */
[----:B------:R-:W-:Y:S05]  /*4ad0*/  MOV R11, UR11 ;  /* 0x0000000b000b7c02 */ /* 0x000fea0008000f00 */
[----:B-----5:R3:W5:Y:S02]  /*4ae0*/  @P0 LDG.E R50, desc[UR46][R10.64] ;  /* 0x0000002e0a320981 */ /* 0x020764000c1e1900 */
[----:B--23--:R-:W-:Y:S07]  /*4af0*/  @!P0 IMAD.U32 R50, RZ, RZ, UR8 ;  /* 0x00000008ff328e24 */ /* 0x00cfee000f8e00ff */
.L_x_89:
[----:B-----5:R-:W-:Y:S01]  /*4b00*/  @!P2 ISETP.EQ.AND P0, PT, R50, RZ, PT ;  /* 0x000000ff3200a20c */ /* 0x020fe20003f02270 */
[----:B------:R-:W-:Y:S01]  /*4b10*/  @!UPT UIADD3 URZ, UPT, UPT, URZ, URZ, URZ ;  /* 0x000000fffffff290 */ /* 0x000fe2000fffe0ff */
[----:B------:R-:W-:Y:S11]  /*4b20*/  @!P2 BRA `(.L_x_90) ;  /* 0x000000000014a947 */ /* 0x000ff60003800000 */
[----:B------:R-:W-:Y:S02]  /*4b30*/  LOP3.LUT P2, RZ, R91, 0xff, RZ, 0xc0, !PT ;  /* 0x000000ff5bff7812 */ /* 0x000fe4000784c0ff */
[----:B------:R-:W-:Y:S04]  /*4b40*/  PLOP3.LUT P0, PT, PT, PT, UP0, 0x80, 0x8 ;  /* 0x000000000008781c */ /* 0x000fe80003f0f008 */
[----:B------:R-:W-:Y:S07]  /*4b50*/  PLOP3.LUT P0, PT, P0, PT, PT, 0x8, 0x80 ;  /* 0x000000000080781c */ /* 0x000fee000070e170 */
[----:B------:R-:W-:Y:S11]  /*4b60*/  @P2 ISETP.EQ.AND P0, PT, R50, RZ, PT ;  /* 0x000000ff3200220c */ /* 0x000ff60003f02270 */
[----:B------:R-:W-:Y:S02]  /*4b70*/  @!UPT UIADD3 URZ, UPT, UPT, URZ, URZ, URZ ;  /* 0x000000fffffff290 */ /* 0x000fe4000fffe0ff */
.L_x_90:
[----:B------:R-:W3:Y:S01]  /*4b80*/  SYNCS.PHASECHK.TRANS64.TRYWAIT P2, [UR7+0x160], R12 ;  /* 0x0001600cff0075a7 */ /* 0x000ee20008041107 */
[----:B------:R-:W-:Y:S04]  /*4b90*/  ELECT P4, URZ, PT ;  /* 0x0000000000ff782f */ /* 0x000fe80003880000 */
[----:B------:R-:W-:Y:S11]  /*4ba0*/  PLOP3.LUT P4, PT, P0, P4, PT, 0xf2, 0x2f ;  /* 0x00000000002f781c */ /* 0x000ff60000789e72 */
[----:B------:R-:W-:Y:S02]  /*4bb0*/  @!UPT UIADD3 URZ, UPT, UPT, URZ, URZ, URZ ;  /* 0x000000fffffff290 */ /* 0x000fe4000fffe0ff */
[----:B-1----:R-:W-:Y:S05]  /*4bc0*/  @!P4 IADD3 R9, P0, PT, R32, 0x580, RZ ;  /* 0x000005802009c810 */ /* 0x002fea0007f1e0ff */
[----:B--2---:R-:W-:Y:S01]  /*4bd0*/  @!P4 IMAD.X R0, RZ, RZ, R33, P0 ;  /* 0x000000ffff00c224 */ /* 0x004fe200000e0621 */
[----:B---3--:R-:W-:Y:S07]  /*4be0*/  @!P2 BRA `(.L_x_91) ;  /* 0x0000005800e0a947 */ /* 0x008fee0003800000 */
.L_x_204:
[----:B------:R-:W-:Y:S01]  /*4bf0*/  @!P4 R2UR UR8, R0 ;  /* 0x000000000008c2ca */ /* 0x000fe200000e0000 */
[----:B------:R-:W-:Y:S01]  /*4c00*/  VOTEU.ALL UP1, P4 ;  /* 0x0000000000ff7886 */ /* 0x000fe20002020000 */
[----:B------:R-:W-:Y:S01]  /*4c10*/  @!P4 R2UR UR9, R9 ;  /* 0x000000000909c2ca */ /* 0x000fe200000e0000 */
[----:B------:R-:W-:Y:S01]  /*4c20*/  @!P4 IMAD.MOV.U32 R0, RZ, RZ, 0x1000 ;  /* 0x00001000ff00c424 */ /* 0x000fe200078e00ff */
[----:B------:R-:W-:Y:S01]  /*4c30*/  UMOV UR10, 0x0 ;  /* 0x00000000000a7882 */ /* 0x000fe20000000000 */
[----:B------:R-:W-:Y:S01]  /*4c40*/  UMOV UR11, 0x10000000 ;  /* 0x10000000000b7882 */ /* 0x000fe20000000000 */
[----:B------:R-:W-:Y:S01]  /*4c50*/  @!UP1 UIADD3 UR32, UPT, UPT, UR7, 0x400, URZ ;  /* 0x0000040007209890 */ /* 0x000fe2000fffe0ff */
[----:B------:R-:W-:Y:S01]  /*4c60*/  @!P4 IADD3 R9, P0, PT, R32, 0x580, RZ ;  /* 0x000005802009c810 */ /* 0x000fe20007f1e0ff */
[----:B------:R-:W-:Y:S05]  /*4c70*/  VOTEU.ALL UP1, P4 ;  /* 0x0000000000ff7886 */ /* 0x000fea0002020000 */
[----:B------:R-:W-:Y:S01]  /*4c80*/  IMAD.U32 R11, RZ, RZ, UR8 ;  /* 0x00000008ff0b7e24 */ /* 0x000fe2000f8e00ff */
[----:B------:R-:W-:Y:S01]  /*4c90*/  UPRMT UR8, UR37, 0x654, UR33 ;  /* 0x0000065425087896 */ /* 0x000fe20008000021 */
[----:B------:R-:W-:Y:S03]  /*4ca0*/  IMAD.U32 R10, RZ, RZ, UR9 ;  /* 0x00000009ff0a7e24 */ /* 0x000fe6000f8e00ff */
[----:B------:R-:W-:Y:S02]  /*4cb0*/  @!P4 R2UR UR15, R11 ;  /* 0x000000000b0fc2ca */ /* 0x000fe400000e0000 */
[----:B------:R-:W-:Y:S11]  /*4cc0*/  @!P4 R2UR UR14, R10 ;  /* 0x000000000a0ec2ca */ /* 0x000ff600000e0000 */
[----:B------:R-:W-:Y:S02]  /*4cd0*/  @!UPT UIADD3 URZ, UPT, UPT, URZ, URZ, URZ ;  /* 0x000000fffffff290 */ /* 0x000fe4000fffe0ff */
[----:B------:R2:W-:Y:S01]  /*4ce0*/  @!UP1 UTMALDG.3D [UR32], [UR14], desc[UR10] ;  /* 0x00000a200e0095b4 */ /* 0x0005e20008011000 */
[----:B------:R3:W-:Y:S01]  /*4cf0*/  @!P4 SYNCS.ARRIVE.TRANS64.RED.A0TR RZ, [UR7+0x140], R0 ;  /* 0x00014000ffffc9a7 */ /* 0x0007e20008300407 */
[----:B------:R-:W-:Y:S01]  /*4d00*/  SYNCS.ARRIVE.TRANS64.RED.A1T0 RZ, [UR8], RZ ;  /* 0x000000ffffff79a7 */ /* 0x000fe20008100408 */
[----:B---3--:R-:W-:Y:S01]  /*4d10*/  @!P4 IMAD.X R0, RZ, RZ, R33, P0 ;  /* 0x000000ffff00c224 */ /* 0x008fe200000e0621 */
[----:B------:R-:W3:Y:S02]  /*4d20*/  SYNCS.PHASECHK.TRANS64.TRYWAIT P2, [UR7+0x168], R12 ;  /* 0x0001680cff0075a7 */ /* 0x000ee40008041107 */
[----:B--23--:R-:W-:Y:S05]  /*4d30*/  @!P2 BRA `(.L_x_92) ;  /* 0x0000005800a4a947 */ /* 0x00cfea0003800000 */
.L_x_206:
        /* <DEDUP_REMOVED lines=8> */
[----:B------:R-:W-:Y:S01]  /*4dc0*/  @!UP1 UIADD3 UR24, UPT, UPT, UR7, 0x1400, URZ ;  /* 0x0000140007189890 */ /* 0x000fe2000fffe0ff */
[----:B------:R-:W-:Y:S01]  /*4dd0*/  VOTEU.ALL UP1, P4 ;  /* 0x0000000000ff7886 */ /* 0x000fe20002020000 */
[----:B------:R-:W-:Y:S01]  /*4de0*/  UMOV UR27, UR35 ;  /* 0x00000023001b7c82 */ /* 0x000fe20008000000 */
[----:B------:R-:W-:Y:S02]  /*4df0*/  UMOV UR28, UR36 ;  /* 0x00000024001c7c82 */ /* 0x000fe40008000000 */
[----:B------:R-:W-:Y:S01]  /*4e00*/  IMAD.U32 R11, RZ, RZ, UR8 ;  /* 0x00000008ff0b7e24 */ /* 0x000fe2000f8e00ff */
[----:B------:R-:W-:Y:S01]  /*4e10*/  UPRMT UR8, UR37, 0x654, UR25 ;  /* 0x0000065425087896 */ /* 0x000fe20008000019 */
[----:B------:R-:W-:Y:S02]  /*4e20*/  IMAD.U32 R10, RZ, RZ, UR9 ;  /* 0x00000009ff0a7e24 */ /* 0x000fe4000f8e00ff */
[----:B------:R-:W-:Y:S01]  /*4e30*/  @!P4 IMAD.X R20, RZ, RZ, R33, P0 ;  /* 0x000000ffff14c224 */ /* 0x000fe200000e0621 */
[----:B------:R-:W-:Y:S02]  /*4e40*/  @!P4 R2UR UR15, R11 ;  /* 0x000000000b0fc2ca */ /* 0x000fe400000e0000 */
[----:B------:R-:W-:Y:S11]  /*4e50*/  @!P4 R2UR UR14, R10 ;  /* 0x000000000a0ec2ca */ /* 0x000ff600000e0000 */
[----:B------:R-:W-:Y:S02]  /*4e60*/  @!UPT UIADD3 URZ, UPT, UPT, URZ, URZ, URZ ;  /* 0x000000fffffff290 */ /* 0x000fe4000fffe0ff */
[----:B------:R2:W-:Y:S01]  /*4e70*/  @!UP1 UTMALDG.3D [UR24], [UR14], desc[UR10] ;  /* 0x00000a180e0095b4 */ /* 0x0005e20008011000 */
[----:B------:R2:W-:Y:S01]  /*4e80*/  @!P4 SYNCS.ARRIVE.TRANS64.RED.A0TR RZ, [UR7+0x148], R0 ;  /* 0x00014800ffffc9a7 */ /* 0x0005e20008300407 */
[----:B------:R-:W-:Y:S01]  /*4e90*/  SYNCS.ARRIVE.TRANS64.RED.A1T0 RZ, [UR8], RZ ;  /* 0x000000ffffff79a7 */ /* 0x000fe20008100408 */
[----:B------:R-:W3:Y:S02]  /*4ea0*/  SYNCS.PHASECHK.TRANS64.TRYWAIT P2, [UR7+0x170], R12 ;  /* 0x0001700cff0075a7 */ /* 0x000ee40008041107 */
[----:B--23--:R-:W-:Y:S05]  /*4eb0*/  @!P2 BRA `(.L_x_93) ;  /* 0x00000058005ca947 */ /* 0x00cfea0003800000 */
.L_x_208:
[----:B------:R-:W2:Y:S01]  /*4ec0*/  LDC.64 R14, c[0x0][0xb10] ;  /* 0x0002c400ff0e7b82 */ /* 0x000ea20000000a00 */
[----:B------:R-:W-:Y:S01]  /*4ed0*/  @!P4 R2UR UR8, R20 ;  /* 0x000000001408c2ca */ /* 0x000fe200000e0000 */
[----:B------:R-:W-:Y:S01]  /*4ee0*/  VOTEU.ALL UP1, P4 ;  /* 0x0000000000ff7886 */ /* 0x000fe20002020000 */
[----:B------:R-:W-:Y:S01]  /*4ef0*/  @!P4 R2UR UR9, R21 ;  /* 0x000000001509c2ca */ /* 0x000fe200000e0000 */
[----:B------:R-:W-:Y:S01]  /*4f00*/  UMOV UR10, 0x0 ;  /* 0x00000000000a7882 */ /* 0x000fe20000000000 */
[----:B------:R-:W-:Y:S03]  /*4f10*/  UMOV UR11, 0x10000000 ;  /* 0x10000000000b7882 */ /* 0x000fe60000000000 */
[----:B------:R-:W3:Y:S01]  /*4f20*/  LDC.64 R10, c[0x0][0xb18] ;  /* 0x0002c600ff0a7b82 */ /* 0x000ee20000000a00 */
[----:B------:R-:W-:Y:S01]  /*4f30*/  @!UP1 UIADD3 UR18, UPT, UPT, UR34, 0x80, URZ ;  /* 0x0000008022129890 */ /* 0x000fe2000fffe0ff */
[----:B------:R-:W-:Y:S01]  /*4f40*/  @P3 SHF.R.U32.HI R28, RZ, 0x10, R25 ;  /* 0x00000010ff1c3819 */ /* 0x000fe20000011619 */
[----:B------:R-:W-:Y:S01]  /*4f50*/  @!UP1 UIADD3 UR16, UPT, UPT, UR7, 0x2400, URZ ;  /* 0x0000240007109890 */ /* 0x000fe2000fffe0ff */
[----:B------:R-:W-:Y:S01]  /*4f60*/  VIADD R30, R30, 0x1 ;  /* 0x000000011e1e7836 */ /* 0x000fe20000000000 */
[----:B------:R-:W-:Y:S03]  /*4f70*/  VOTEU.ALL UP1, P4 ;  /* 0x0000000000ff7886 */ /* 0x000fe60002020000 */
[----:B------:R-:W5:Y:S01]  /*4f80*/  @!P1 LDC R0, c[0x0][0xb20] ;  /* 0x0002c800ff009b82 */ /* 0x000f620000000800 */
[----:B------:R-:W-:Y:S01]  /*4f90*/  UMOV UR19, UR35 ;  /* 0x0000002300137c82 */ /* 0x000fe20008000000 */
[----:B------:R-:W-:Y:S01]  /*4fa0*/  IMAD.U32 R21, RZ, RZ, UR8 ;  /* 0x00000008ff157e24 */ /* 0x000fe2000f8e00ff */
[----:B------:R-:W-:Y:S05]  /*4fb0*/  UMOV UR20, UR36 ;  /* 0x0000002400147c82 */ /* 0x000fea0008000000 */
[----:B-1----:R-:W1:Y:S01]  /*4fc0*/  @!P1 LDC R3, c[0x0][0xb0c] ;  /* 0x0002c300ff039b82 */ /* 0x002e620000000800 */
[----:B------:R-:W-:Y:S01]  /*4fd0*/  IMAD.U32 R20, RZ, RZ, UR9 ;  /* 0x00000009ff147e24 */ /* 0x000fe2000f8e00ff */
[----:B------:R-:W-:Y:S01]  /*4fe0*/  UPRMT UR8, UR37, 0x654, UR17 ;  /* 0x0000065425087896 */ /* 0x000fe20008000011 */
[----:B------:R-:W-:Y:S03]  /*4ff0*/  @!P4 R2UR UR15, R21 ;  /* 0x00000000150fc2ca */ /* 0x000fe600000e0000 */
[----:B------:R-:W-:Y:S01]  /*5000*/  @!P4 R2UR UR14, R20 ;  /* 0x00000000140ec2ca */ /* 0x000fe200000e0000 */
[----:B------:R-:W-:Y:S11]  /*5010*/  @!P4 IMAD.MOV.U32 R20, RZ, RZ, 0x1000 ;  /* 0x00001000ff14c424 */ /* 0x000ff600078e00ff */
[----:B------:R-:W-:Y:S01]  /*5020*/  @!UPT UIADD3 URZ, UPT, UPT, URZ, URZ, URZ ;  /* 0x000000fffffff290 */ /* 0x000fe2000fffe0ff */
[----:B------:R1:W-:Y:S01]  /*5030*/  @!UP1 UTMALDG.3D [UR16], [UR14], desc[UR10] ;  /* 0x00000a100e0095b4 */ /* 0x0003e20008011000 */
[----:B------:R1:W-:Y:S02]  /*5040*/  @!P4 SYNCS.ARRIVE.TRANS64.RED.A0TR RZ, [UR7+0x150], R20 ;  /* 0x00015014ffffc9a7 */ /* 0x0003e40008300407 */
[----:B-1----:R-:W-:Y:S01]  /*5050*/  @!P1 ISETP.NE.AND P2, PT, R3, 0x1, PT ;  /* 0x000000010300980c */ /* 0x002fe20003f45270 */
[C---:B--2---:R-:W-:Y:S01]  /*5060*/  @!P1 IMAD.HI.U32 R14, R13.reuse, R14, RZ ;  /* 0x0000000e0d0e9227 */ /* 0x044fe200078e00ff */
[----:B---3--:R-:W-:Y:S03]  /*5070*/  @!P1 ISETP.NE.AND P0, PT, R10, 0x1, PT ;  /* 0x000000010a00980c */ /* 0x008fe60003f05270 */
[C---:B------:R-:W-:Y:S01]  /*5080*/  @!P1 IMAD.HI.U32 R11, R8.reuse, R11, RZ ;  /* 0x0000000b080b9227 */ /* 0x040fe200078e00ff */
[----:B------:R-:W-:Y:S04]  /*5090*/  @!P1 SHF.R.U32.HI R14, RZ, R15, R14 ;  /* 0x0000000fff0e9219 */ /* 0x000fe8000001160e */
[----:B-----5:R-:W-:Y:S01]  /*50a0*/  @!P1 SHF.R.U32.HI R9, RZ, R0, R11 ;  /* 0x00000000ff099219 */ /* 0x020fe2000001160b */
[----:B------:R-:W-:Y:S01]  /*50b0*/  SYNCS.ARRIVE.TRANS64.RED.A1T0 RZ, [UR8], RZ ;  /* 0x000000ffffff79a7 */ /* 0x000fe20008100408 */
[----:B------:R-:W-:Y:S02]  /*50c0*/  @!P1 SEL R14, R13, R14, !P2 ;  /* 0x0000000e0d0e9207 */ /* 0x000fe40005000000 */
[----:B------:R-:W-:Y:S01]  /*50d0*/  @!P1 SEL R9, R8, R9, !P0 ;  /* 0x0000000908099207 */ /* 0x000fe20004000000 */
[----:B------:R-:W1:Y:S04]  /*50e0*/  SYNCS.PHASECHK.TRANS64.TRYWAIT P5, [UR7+0x178], R12 ;  /* 0x0001780cff0075a7 */ /* 0x000e6800080a1107 */
[----:B------:R-:W-:Y:S02]  /*50f0*/  @!P1 IMAD.IADD R0, R9, 0x1, -R14 ;  /* 0x0000000109009824 */ /* 0x000fe400078e0a0e */
[----:B------:R-:W-:Y:S02]  /*5100*/  @!P1 IMAD.IADD R9, R14, 0x1, -R9 ;  /* 0x000000010e099824 */ /* 0x000fe400078e0a09 */
[----:B------:R-:W-:Y:S02]  /*5110*/  @!P1 IMAD R13, R0, R3, R13 ;  /* 0x00000003000d9224 */ /* 0x000fe400078e020d */
[----:B------:R-:W-:Y:S01]  /*5120*/  @!P1 IMAD R8, R9, R10, R8 ;  /* 0x0000000a09089224 */ /* 0x000fe200078e0208 */
[----:B-1----:R-:W-:Y:S06]  /*5130*/  @!P5 BRA `(.L_x_94) ;  /* 0x0000005400d4d947 */ /* 0x002fec0003800000 */
.L_x_210:
[----:B-1----:R-:W-:Y:S01]  /*5140*/  @!P4 IADD3 R3, P0, PT, R32, 0x580, RZ ;  /* 0x000005802003c810 */ /* 0x002fe20007f1e0ff */
[----:B------:R-:W-:Y:S01]  /*5150*/  VOTEU.ALL UP1, P4 ;  /* 0x0000000000ff7886 */ /* 0x000fe20002020000 */
[----:B------:R-:W-:Y:S01]  /*5160*/  UMOV UR18, 0x0 ;  /* 0x0000000000127882 */ /* 0x000fe20000000000 */
[----:B------:R-:W-:Y:S01]  /*5170*/  UMOV UR19, 0x10000000 ;  /* 0x1000000000137882 */ /* 0x000fe20000000000 */
[----:B------:R-:W-:Y:S01]  /*5180*/  @!P4 R2UR UR9, R3 ;  /* 0x000000000309c2ca */ /* 0x000fe200000e0000 */
[----:B------:R-:W-:Y:S01]  /*5190*/  @!P4 IMAD.X R0, RZ, RZ, R33, P0 ;  /* 0x000000ffff00c224 */ /* 0x000fe200000e0621 */
[----:B------:R-:W-:Y:S01]  /*51a0*/  @!UP1 UIADD3 UR10, UPT, UPT, UR34, 0xc0, URZ ;  /* 0x000000c0220a9890 */ /* 0x000fe2000fffe0ff */
[----:B------:R-:W-:Y:S01]  /*51b0*/  ISETP.NE.AND P0, PT, R30, 0x2, PT ;  /* 0x000000021e00780c */ /* 0x000fe20003f05270 */
[----:B------:R-:W-:Y:S01]  /*51c0*/  UMOV UR11, UR35 ;  /* 0x00000023000b7c82 */ /* 0x000fe20008000000 */
[----:B------:R-:W-:Y:S01]  /*51d0*/  UMOV UR12, UR36 ;  /* 0x00000024000c7c82 */ /* 0x000fe20008000000 */
[----:B------:R-:W-:Y:S01]  /*51e0*/  @!P4 R2UR UR8, R0 ;  /* 0x000000000008c2ca */ /* 0x000fe200000e0000 */
[----:B------:R-:W-:Y:S01]  /*51f0*/  IMAD.IADD R20, R8, 0x1, R83 ;  /* 0x0000000108147824 */ /* 0x000fe200078e0253 */
[----:B------:R-:W-:Y:S01]  /*5200*/  @P3 R2UR UR36, R28 ;  /* 0x000000001c2432ca */ /* 0x000fe200000e0000 */
[----:B------:R-:W-:Y:S01]  /*5210*/  IMAD.IADD R21, R13, 0x1, R90 ;  /* 0x000000010d157824 */ /* 0x000fe200078e025a */
[----:B------:R-:W-:Y:S02]  /*5220*/  SEL R0, RZ, 0x1, P0 ;  /* 0x00000001ff007807 */ /* 0x000fe40000000000 */
[----:B------:R-:W-:Y:S01]  /*5230*/  LOP3.LUT R31, R31, 0x1, RZ, 0x3c, !PT ;  /* 0x000000011f1f7812 */ /* 0x000fe200078e3cff */
[----:B------:R-:W-:Y:S01]  /*5240*/  IMAD.U32 R10, RZ, RZ, UR9 ;  /* 0x00000009ff0a7e24 */ /* 0x000fe2000f8e00ff */
[----:B------:R-:W-:Y:S01]  /*5250*/  @!UP1 UIADD3 UR9, UPT, UPT, UR7, 0x158, URZ ;  /* 0x0000015807099890 */ /* 0x000fe2000fffe0ff */
[----:B------:R-:W-:Y:S02]  /*5260*/  LOP3.LUT R29, R29, R0, RZ, 0x3c, !PT ;  /* 0x000000001d1d7212 */ /* 0x000fe400078e3cff */
[----:B------:R-:W-:Y:S02]  /*5270*/  SEL R30, R30, RZ, P0 ;  /* 0x000000ff1e1e7207 */ /* 0x000fe40000000000 */
[----:B------:R-:W-:Y:S01]  /*5280*/  IMAD.U32 R11, RZ, RZ, UR8 ;  /* 0x00000008ff0b7e24 */ /* 0x000fe2000f8e00ff */
[----:B------:R-:W-:Y:S01]  /*5290*/  @!P4 R2UR UR14, R10 ;  /* 0x000000000a0ec2ca */ /* 0x000fe200000e0000 */
[----:B------:R-:W-:Y:S01]  /*52a0*/  @!UP1 UIADD3 UR8, UPT, UPT, UR7, 0x3400, URZ ;  /* 0x0000340007089890 */ /* 0x000fe2000fffe0ff */
[----:B------:R-:W-:Y:S02]  /*52b0*/  VOTEU.ALL UP1, P4 ;  /* 0x0000000000ff7886 */ /* 0x000fe40002020000 */
[----:B------:R-:W-:Y:S11]  /*52c0*/  @!P4 R2UR UR15, R11 ;  /* 0x000000000b0fc2ca */ /* 0x000ff600000e0000 */
[----:B------:R-:W-:Y:S02]  /*52d0*/  @!UPT UIADD3 URZ, UPT, UPT, URZ, URZ, URZ ;  /* 0x000000fffffff290 */ /* 0x000fe4000fffe0ff */
[----:B------:R2:W-:Y:S01]  /*52e0*/  @!UP1 UTMALDG.3D [UR8], [UR14], desc[UR18] ;  /* 0x000012080e0095b4 */ /* 0x0005e20008011000 */
[----:B------:R2:W-:Y:S01]  /*52f0*/  @!P4 SYNCS.ARRIVE.TRANS64.RED.A0TR RZ, [UR7+0x158], R23 ;  /* 0x00015817ffffc9a7 */ /* 0x0005e20008300407 */
[----:B------:R-:W-:Y:S01]  /*5300*/  UPLOP3.LUT UP1, UPT, UPT, UPT, UPT, 0x80, 0x8 ;  /* 0x000000000008789c */ /* 0x000fe20003f2f070 */
[----:B------:R-:W-:Y:S01]  /*5310*/  SYNCS.ARRIVE.TRANS64.RED.A1T0 RZ, [UR13], RZ ;  /* 0x000000ffffff79a7 */ /* 0x000fe2000810040d */
[----:B------:R-:W-:Y:S09]  /*5320*/  @P3 BRA `(.L_x_95) ;  /* 0xfffffff000943947 */ /* 0x000ff2000383ffff */
[----:B------:R-:W-:-:S04]  /*5330*/  SHF.L.U32 R3, R31, 0x1f, RZ ;  /* 0x0000001f1f037819 */ /* 0x000fc800000006ff */
[----:B------:R-:W1:Y:S02]  /*5340*/  SYNCS.PHASECHK.TRANS64.TRYWAIT P0, [UR7+0x160], R3 ;  /* 0x00016003ff0075a7 */ /* 0x000e640008001107 */
[----:B-1----:R-:W-:Y:S05]  /*5350*/  @!P0 BRA `(.L_x_96) ;  /* 0x0000005400648947 */ /* 0x002fea0003800000 */
.L_x_212:
[----:B------:R-:W3:Y:S02]  /*5360*/  SYNCS.PHASECHK.TRANS64.TRYWAIT P0, [UR7+0x168], R3 ;  /* 0x00016803ff0075a7 */ /* 0x000ee40008001107 */
[----:B---3--:R-:W-:Y:S05]  /*5370*/  @!P0 BRA `(.L_x_97) ;  /* 0x0000005400748947 */ /* 0x008fea0003800000 */
.L_x_214:
[----:B------:R-:W3:Y:S02]  /*5380*/  SYNCS.PHASECHK.TRANS64.TRYWAIT P0, [UR7+0x170], R3 ;  /* 0x00017003ff0075a7 */ /* 0x000ee40008001107 */
[----:B---3--:R-:W-:Y:S05]  /*5390*/  @!P0 BRA `(.L_x_98) ;  /* 0x0000005400848947 */ /* 0x008fea0003800000 */
.L_x_216:
[----:B-1----:R-:W-:-:S07]  /*53a0*/  MOV R0, UR7 ;  /* 0x0000000700007c02 */ /* 0x002fce0008000f00 */
.L_x_99:
[----:B-1----:R-:W-:-:S04]  /*53b0*/  SHF.L.U32 R3, R31, 0x1f, RZ ;  /* 0x0000001f1f037819 */ /* 0x002fc800000006ff */
[----:B------:R1:W3:Y:S03]  /*53c0*/  SYNCS.PHASECHK.TRANS64.TRYWAIT P0, [R0+URZ+0x178], R3 ;  /* 0x00017803000075a7 */ /* 0x0002e600080011ff */
[----:B---3--:R-:W-:Y:S05]  /*53d0*/  @!P0 NANOSLEEP.SYNCS 0x989680 ;  /* 0x009896800000895d */ /* 0x008fea0003900000 */
[----:B------:R-:W3:Y:S02]  /*53e0*/  @!P0 SYNCS.PHASECHK.TRANS64 P0, [R0+URZ+0x178], R3 ;  /* 0x00017803000085a7 */ /* 0x000ee400080010ff */
[----:B--23--:R-:W-:Y:S05]  /*53f0*/  @P0 EXIT ;  /* 0x000000000000094d */ /* 0x00cfea0003800000 */
[----:B------:R-:W-:Y:S05]  /*5400*/  BRA `(.L_x_99) ;  /* 0xfffffffc00e87947 */ /* 0x000fea000383ffff */
.L_x_84:
[----:B------:R-:W-:-:S06]  /*5410*/  UISETP.GE.AND UP1, UPT, UR8, 0x4, UPT ;  /* 0x000000040800788c */ /* 0x000fcc000bf26270 */
[----:B------:R-:W-:-:S13]  /*5420*/  PLOP3.LUT P0, PT, PT, PT, UP1, 0x80, 0x8 ;  /* 0x000000000008781c */ /* 0x000fda0003f0f018 */
[----:B------:R-:W-:Y:S05]  /*5430*/  @!P0 EXIT ;  /* 0x000000000000894d */ /* 0x000fea0003800000 */
[----:B------:R-:W-:Y:S01]  /*5440*/  BAR.SYNC.DEFER_BLOCKING 0x6, 0xa0 ;  /* 0x0182800000007b1d */ /* 0x000fe20000010000 */
[C---:B------:R-:W-:Y:S01]  /*5450*/  IMAD.SHL.U32 R2, R103.reuse, 0x40, RZ ;  /* 0x0000004067027824 */ /* 0x040fe200078e00ff */
[C---:B------:R-:W-:Y:S01]  /*5460*/  LOP3.LUT R105, R103.reuse, 0x60, RZ, 0xc0, !PT ;  /* 0x0000006067697812 */ /* 0x040fe200078ec0ff */
[C---:B------:R-:W-:Y:S02]  /*5470*/  IMAD.SHL.U32 R95, R103.reuse, 0x20, RZ ;  /* 0x00000020675f7824 */ /* 0x040fe400078e00ff */
[----:B------:R-:W-:Y:S02]  /*5480*/  HFMA2 R44, -RZ, RZ, 0, 0 ;  /* 0x00000000ff2c7431 */ /* 0x000fe400000001ff */
[C---:B------:R-:W-:Y:S01]  /*5490*/  IMAD.SHL.U32 R0, R103.reuse, 0x8, RZ ;  /* 0x0000000867007824 */ /* 0x040fe200078e00ff */
[----:B------:R-:W-:Y:S01]  /*54a0*/  UMOV UR49, 0x400 ;  /* 0x0000040000317882 */ /* 0x000fe20000000000 */
[----:B------:R-:W1:Y:S01]  /*54b0*/  LDC R93, c[0x0][0x370] ;  /* 0x0000dc00ff5d7b82 */ /* 0x000e620000000800 */
[----:B------:R-:W-:Y:S01]  /*54c0*/  ULEA UR49, UR37, UR49, 0x18 ;  /* 0x0000003125317291 */ /* 0x000fe2000f8ec0ff */
[----:B------:R-:W-:Y:S01]  /*54d0*/  LOP3.LUT R5, R2, 0x180, RZ, 0xc0, !PT ;  /* 0x0000018002057812 */ /* 0x000fe200078ec0ff */
[----:B------:R-:W-:Y:S01]  /*54e0*/  IMAD.U32 R46, R103, 0x10000, RZ ;  /* 0x00010000672e7824 */ /* 0x000fe200078e00ff */
[----:B------:R-:W-:Y:S01]  /*54f0*/  LOP3.LUT R95, R95, 0xc00, RZ, 0xc0, !PT ;  /* 0x00000c005f5f7812 */ /* 0x000fe200078ec0ff */
[----:B------:R-:W-:Y:S01]  /*5500*/  UIADD3 UR4, UPT, UPT, UR49, 0x4400, URZ ;  /* 0x0000440031047890 */ /* 0x000fe2000fffe0ff */
[----:B------:R-:W-:Y:S01]  /*5510*/  LOP3.LUT R0, R5, 0x30, R0, 0xf8, !PT ;  /* 0x0000003005007812 */ /* 0x000fe200078ef800 */
[----:B------:R-:W-:Y:S01]  /*5520*/  IMAD.SHL.U32 R5, R103, 0x2, RZ ;  /* 0x0000000267057824 */ /* 0x000fe200078e00ff */
[----:B------:R-:W2:Y:S01]  /*5530*/  LDC R42, c[0x0][0xb0c] ;  /* 0x0002c300ff2a7b82 */ /* 0x000ea20000000800 */
[----:B------:R-:W-:Y:S01]  /*5540*/  LOP3.LUT R95, R95, 0x40, R2, 0xf8, !PT ;  /* 0x000000405f5f7812 */ /* 0x000fe200078ef802 */
[----:B------:R-:W-:Y:S01]  /*5550*/  IMAD.MOV.U32 R102, RZ, RZ, RZ ;  /* 0x000000ffff667224 */ /* 0x000fe200078e00ff */
[----:B------:R-:W-:Y:S01]  /*5560*/  LOP3.LUT R46, R46, 0x600000, RZ, 0xc0, !PT ;  /* 0x006000002e2e7812 */ /* 0x000fe200078ec0ff */
[----:B------:R-:W-:Y:S01]  /*5570*/  IMAD.MOV.U32 R107, RZ, RZ, RZ ;  /* 0x000000ffff6b7224 */ /* 0x000fe200078e00ff */
[----:B------:R-:W-:-:S02]  /*5580*/  LOP3.LUT R0, R0, 0x20, R5, 0x78, !PT ;  /* 0x0000002000007812 */ /* 0x000fc400078e7805 */
[----:B------:R-:W-:Y:S02]  /*5590*/  CS2R R100, SRZ ;  /* 0x0000000000647805 */ /* 0x000fe4000001ff00 */
[----:B------:R-:W-:Y:S01]  /*55a0*/  LOP3.LUT R95, R95, 0x200, R2, 0xf8, !PT ;  /* 0x000002005f5f7812 */ /* 0x000fe200078ef802 */
[----:B------:R-:W4:Y:S01]  /*55b0*/  LDC R92, c[0x0][0xb20] ;  /* 0x0002c800ff5c7b82 */ /* 0x000f220000000800 */
[----:B------:R-:W3:Y:S01]  /*55c0*/  LDS R3, [UR49+0x240] ;  /* 0x00024031ff037984 */ /* 0x000ee20008000800 */
[----:B------:R-:W-:Y:S01]  /*55d0*/  LOP3.LUT R103, R103, 0x2, RZ, 0xc0, !PT ;  /* 0x0000000267677812 */ /* 0x000fe200078ec0ff */
[----:B------:R-:W-:Y:S01]  /*55e0*/  IMAD.MOV.U32 R99, RZ, RZ, RZ ;  /* 0x000000ffff637224 */ /* 0x000fe200078e00ff */
[----:B------:R-:W-:Y:S01]  /*55f0*/  LOP3.LUT R95, R95, R0, RZ, 0xfc, !PT ;  /* 0x000000005f5f7212 */ /* 0x000fe200078efcff */
[----:B------:R-:W-:Y:S01]  /*5600*/  IMAD.U32 R104, RZ, RZ, UR4 ;  /* 0x00000004ff687e24 */ /* 0x000fe2000f8e00ff */
[----:B------:R-:W-:Y:S01]  /*5610*/  IADD3 R97, PT, PT, -R103, RZ, RZ ;  /* 0x000000ff67617210 */ /* 0x000fe20007ffe1ff */
[----:B------:R-:W1:Y:S01]  /*5620*/  LDCU.64 UR52, c[0x0][0x348] ;  /* 0x00006900ff3477ac */ /* 0x000e620008000a00 */
[----:B------:R-:W1:Y:S01]  /*5630*/  LDC R41, c[0x0][0xb30] ;  /* 0x0002cc00ff297b82 */ /* 0x000e620000000800 */
[----:B------:R-:W1:Y:S01]  /*5640*/  LDCU.64 UR38, c[0x0][0x888] ;  /* 0x00011100ff2677ac */ /* 0x000e620008000a00 */
[----:B------:R-:W1:Y:S06]  /*5650*/  LDCU.64 UR44, c[0x0][0x890] ;  /* 0x00011200ff2c77ac */ /* 0x000e6c0008000a00 */
[----:B------:R-:W1:Y:S01]  /*5660*/  LDC.64 R88, c[0x0][0xb10] ;  /* 0x0002c400ff587b82 */ /* 0x000e620000000a00 */
[----:B------:R-:W-:-:S07]  /*5670*/  UIADD3 UR48, UPT, UPT, UR49, 0x400, URZ ;  /* 0x0000040031307890 */ /* 0x000fce000fffe0ff */
[----:B------:R-:W1:Y:S08]  /*5680*/  LDC.64 R38, c[0x0][0xb18] ;  /* 0x0002c600ff267b82 */ /* 0x000e700000000a00 */
[----:B------:R-:W1:Y:S08]  /*5690*/  LDC.64 R36, c[0x0][0xb28] ;  /* 0x0002ca00ff247b82 */ /* 0x000e700000000a00 */
[----:B------:R-:W1:Y:S01]  /*56a0*/  LDC.64 R86, c[0x0][0x8b0] ;  /* 0x00022c00ff567b82 */ /* 0x000e620000000a00 */
[----:B---3--:R-:W-:-:S07]  /*56b0*/  IMAD.IADD R46, R3, 0x1, R46 ;  /* 0x00000001032e7824 */ /* 0x008fce00078e022e */
[----:B------:R-:W3:Y:S08]  /*56c0*/  LDC.64 R84, c[0x0][0x8a8] ;  /* 0x00022a00ff547b82 */ /* 0x000ef00000000a00 */
[----:B--2-4-:R-:W1:Y:S02]  /*56d0*/  LDC R94, c[0x0][0x374] ;  /* 0x0000dd00ff5e7b82 */ /* 0x014e640000000800 */
.L_x_141:
[----:B------:R-:W-:Y:S02]  /*56e0*/  LEA R0, R107, UR49, 0x3 ;  /* 0x000000316b007c11 */ /* 0x000fe4000f8e18ff */
[----:B------:R-:W-:Y:S02]  /*56f0*/  SHF.L.U32 R3, R101, 0x1f, RZ ;  /* 0x0000001f65037819 */ /* 0x000fe400000006ff */
[----:B------:R-:W-:Y:S02]  /*5700*/  LEA R16, R107, UR49, 0x4 ;  /* 0x000000316b107c11 */ /* 0x000fe4000f8e20ff */
[----:B------:R-:W2:Y:S02]  /*5710*/  SYNCS.PHASECHK.TRANS64.TRYWAIT P0, [R0+URZ+0x190], R3 ;  /* 0x00019003000075a7 */ /* 0x000ea400080011ff */
[----:B-12---:R-:W-:Y:S05]  /*5720*/  @!P0 BRA `(.L_x_100) ;  /* 0x0000005000b88947 */ /* 0x006fea0003800000 */
.L_x_217:
[----:B------:R-:W4:Y:S01]  /*5730*/  LDC.64 R12, c[0x0][0xb10] ;  /* 0x0002c400ff0c7b82 */ /* 0x000f220000000a00 */
[----:B------:R-:W3:Y:S01]  /*5740*/  LDS.128 R16, [R16+0x220] ;  /* 0x0002200010107984 */ /* 0x000ee20000000c00 */
[----:B-1----:R-:W-:Y:S01]  /*5750*/  ISETP.NE.AND P1, PT, R41, 0x1, PT ;  /* 0x000000012900780c */ /* 0x002fe20003f25270 */
[----:B--2---:R-:W-:Y:S01]  /*5760*/  VIADD R0, R0, 0x1a0 ;  /* 0x000001a000007836 */ /* 0x004fe20000000000 */
[----:B------:R-:W-:Y:S04]  /*5770*/  ISETP.GE.AND P0, PT, R40, 0x1, PT ;  /* 0x000000012800780c */ /* 0x000fe80003f06270 */
[----:B------:R-:W1:Y:S01]  /*5780*/  LDC.64 R10, c[0x0][0xb18] ;  /* 0x0002c600ff0a7b82 */ /* 0x000e620000000a00 */
[----:B------:R-:W-:Y:S01]  /*5790*/  PRMT R0, RZ, 0x654, R0 ;  /* 0x00000654ff007816 */ /* 0x000fe20000000000 */
[----:B------:R-:W-:Y:S01]  /*57a0*/  @!PT LDS RZ, [RZ] ;  /* 0x00000000fffff984 */ /* 0x000fe20000000800 */
[----:B------:R-:W-:Y:S01]  /*57b0*/  @!PT LDS RZ, [RZ] ;  /* 0x00000000fffff984 */ /* 0x000fe20000000800 */
[----:B------:R-:W-:Y:S01]  /*57c0*/  @!PT LDS RZ, [RZ] ;  /* 0x00000000fffff984 */ /* 0x000fe20000000800 */
[----:B------:R-:W-:Y:S01]  /*57d0*/  @!PT LDS RZ, [RZ] ;  /* 0x00000000fffff984 */ /* 0x000fe20000000800 */
[----:B------:R2:W-:Y:S06]  /*57e0*/  MEMBAR.ALL.CTA ;  /* 0x0000000000007992 */ /* 0x0005ec0000008000 */
[----:B--2---:R-:W2:Y:S01]  /*57f0*/  FENCE.VIEW.ASYNC.S ;  /* 0x00000000000073c6 */ /* 0x004ea20000000000 */
[----:B------:R-:W1:Y:S08]  /*5800*/  @!P1 LDC R14, c[0x0][0xb20] ;  /* 0x0002c800ff0e9b82 */ /* 0x000e700000000800 */
[----:B------:R-:W1:Y:S01]  /*5810*/  @!P1 LDC R9, c[0x0][0xb0c] ;  /* 0x0002c300ff099b82 */ /* 0x000e620000000800 */
[----:B--2---:R2:W-:Y:S01]  /*5820*/  SYNCS.ARRIVE.TRANS64.RED.A1T0 RZ, [R0+URZ], RZ ;  /* 0x000000ff00ff79a7 */ /* 0x0045e200081004ff */
[----:B---3--:R-:W-:Y:S04]  /*5830*/  LOP3.LUT P4, RZ, R18, 0x1, RZ, 0xc0, !PT ;  /* 0x0000000112ff7812 */ /* 0x008fe8000788c0ff */
[----:B------:R-:W-:Y:S09]  /*5840*/  P2R R106, PR, RZ, 0x10 ;  /* 0x00000010ff6a7803 */ /* 0x000ff20000000000 */
[----:B------:R-:W-:Y:S02]  /*5850*/  @P4 MOV R45, R16 ;  /* 0x00000010002d4202 */ /* 0x000fe40000000f00 */
[----:B------:R-:W-:Y:S01]  /*5860*/  @P4 LOP3.LUT R43, R17, 0xffff, RZ, 0xc0, !PT ;  /* 0x0000ffff112b4812 */ /* 0x000fe200078ec0ff */
[----:B--2-4-:R-:W-:Y:S06]  /*5870*/  @!P0 BRA `(.L_x_101) ;  /* 0x0000000000a48947 */ /* 0x014fec0003800000 */
[----:B------:R-:W-:Y:S01]  /*5880*/  IMAD.HI.U32 R23, R94, R39, RZ ;  /* 0x000000275e177227 */ /* 0x000fe200078e00ff */
[----:B------:R-:W-:Y:S02]  /*5890*/  ISETP.NE.AND P0, PT, R38, 0x1, PT ;  /* 0x000000012600780c */ /* 0x000fe40003f05270 */
[----:B------:R-:W-:Y:S01]  /*58a0*/  ISETP.NE.AND P2, PT, R40, 0x1, PT ;  /* 0x000000012800780c */ /* 0x000fe20003f45270 */
[----:B------:R-:W-:Y:S01]  /*58b0*/  IMAD.HI.U32 R22, R93, R88, RZ ;  /* 0x000000585d167227 */ /* 0x000fe200078e00ff */
[----:B------:R-:W-:Y:S02]  /*58c0*/  SHF.R.U32.HI R23, RZ, R92, R23 ;  /* 0x0000005cff177219 */ /* 0x000fe40000011617 */
[----:B------:R-:W-:Y:S01]  /*58d0*/  ISETP.NE.AND P3, PT, R42, 0x1, PT ;  /* 0x000000012a00780c */ /* 0x000fe20003f65270 */
[----:B------:R-:W-:Y:S01]  /*58e0*/  IMAD.HI.U32 R26, R45, R88, RZ ;  /* 0x000000582d1a7227 */ /* 0x000fe200078e00ff */
[----:B------:R-:W-:Y:S02]  /*58f0*/  SHF.R.U32.HI R22, RZ, R89, R22 ;  /* 0x00000059ff167219 */ /* 0x000fe40000011616 */
[----:B------:R-:W-:Y:S01]  /*5900*/  SEL R3, R94, R23, !P0 ;  /* 0x000000175e037207 */ /* 0x000fe20004000000 */
[----:B------:R-:W-:Y:S01]  /*5910*/  IMAD.HI.U32 R23, R43, R39, RZ ;  /* 0x000000272b177227 */ /* 0x000fe200078e00ff */
[----:B------:R-:W-:Y:S02]  /*5920*/  SEL R7, R93, R22, !P3 ;  /* 0x000000165d077207 */ /* 0x000fe40005800000 */
[----:B------:R-:W-:Y:S01]  /*5930*/  SHF.R.U32.HI R26, RZ, R89, R26 ;  /* 0x00000059ff1a7219 */ /* 0x000fe2000001161a */
[-C--:B------:R-:W-:Y:S04]  /*5940*/  IMAD.HI.U32 R22, R3, R36.reuse, RZ ;  /* 0x0000002403167227 */ /* 0x080fe800078e00ff */
[----:B------:R-:W-:Y:S01]  /*5950*/  IMAD.HI.U32 R24, R7, R36, RZ ;  /* 0x0000002407187227 */ /* 0x000fe200078e00ff */
[-C--:B------:R-:W-:Y:S02]  /*5960*/  @P2 SHF.R.U32.HI R3, RZ, R37.reuse, R22 ;  /* 0x00000025ff032219 */ /* 0x080fe40000011616 */
[----:B------:R-:W-:Y:S02]  /*5970*/  SHF.R.U32.HI R22, RZ, R92, R23 ;  /* 0x0000005cff167219 */ /* 0x000fe40000011617 */
[----:B------:R-:W-:Y:S01]  /*5980*/  @P2 SHF.R.U32.HI R7, RZ, R37, R24 ;  /* 0x00000025ff072219 */ /* 0x000fe20000011618 */
[C---:B------:R-:W-:Y:S01]  /*5990*/  IMAD R2, R40.reuse, R3, RZ ;  /* 0x0000000328027224 */ /* 0x040fe200078e02ff */
[----:B------:R-:W-:Y:S02]  /*59a0*/  SEL R5, R43, R22, !P0 ;  /* 0x000000162b057207 */ /* 0x000fe40004000000 */
[----:B------:R-:W-:Y:S01]  /*59b0*/  SEL R3, R45, R26, !P3 ;  /* 0x0000001a2d037207 */ /* 0x000fe20005800000 */
[----:B------:R-:W-:Y:S01]  /*59c0*/  IMAD R4, R40, R7, RZ ;  /* 0x0000000728047224 */ /* 0x000fe200078e02ff */
[C---:B------:R-:W-:Y:S01]  /*59d0*/  ISETP.GE.AND P0, PT, R5.reuse, R2, PT ;  /* 0x000000020500720c */ /* 0x040fe20003f06270 */
[----:B------:R-:W-:Y:S03]  /*59e0*/  IMAD.HI.U32 R6, R5, R36, RZ ;  /* 0x0000002405067227 */ /* 0x000fe600078e00ff */
[----:B------:R-:W-:Y:S01]  /*59f0*/  ISETP.GE.OR P0, PT, R3, R4, P0 ;  /* 0x000000040300720c */ /* 0x000fe20000706670 */
[----:B------:R-:W-:Y:S01]  /*5a00*/  IMAD.MOV R4, RZ, RZ, -R3 ;  /* 0x000000ffff047224 */ /* 0x000fe200078e0a03 */
[-C--:B------:R-:W-:Y:S03]  /*5a10*/  SHF.R.U32.HI R6, RZ, R37.reuse, R6 ;  /* 0x00000025ff067219 */ /* 0x080fe60000011606 */
[----:B------:R-:W-:Y:S01]  /*5a20*/  IMAD R45, R42, R4, R45 ;  /* 0x000000042a2d7224 */ /* 0x000fe200078e022d */
[----:B------:R-:W-:Y:S05]  /*5a30*/  SEL R15, R5, R6, !P2 ;  /* 0x00000006050f7207 */ /* 0x000fea0005000000 */
[----:B------:R-:W-:Y:S02]  /*5a40*/  IMAD.MOV R6, RZ, RZ, -R15 ;  /* 0x000000ffff067224 */ /* 0x000fe400078e0a0f */
[C---:B------:R-:W-:Y:S04]  /*5a50*/  @!P0 IMAD.HI.U32 R2, R3.reuse, R36, RZ ;  /* 0x0000002403028227 */ /* 0x040fe800078e00ff */
[----:B------:R-:W-:Y:S01]  /*5a60*/  IMAD R6, R40, R6, R5 ;  /* 0x0000000628067224 */ /* 0x000fe200078e0205 */
[----:B------:R-:W-:Y:S04]  /*5a70*/  @!P0 SHF.R.U32.HI R2, RZ, R37, R2 ;  /* 0x00000025ff028219 */ /* 0x000fe80000011602 */
[----:B------:R-:W-:Y:S02]  /*5a80*/  @!P0 SEL R0, R3, R2, !P2 ;  /* 0x0000000203008207 */ /* 0x000fe40005000000 */
[----:B------:R-:W-:Y:S02]  /*5a90*/  IADD3 R2, PT, PT, -R5, RZ, RZ ;  /* 0x000000ff05027210 */ /* 0x000fe40007ffe1ff */
[----:B------:R-:W-:Y:S01]  /*5aa0*/  @!P0 IADD3 R8, PT, PT, R15, -R0, RZ ;  /* 0x800000000f088210 */ /* 0x000fe20007ffe0ff */
[----:B------:R-:W-:Y:S02]  /*5ab0*/  @!P0 IMAD R0, R7, R6, R0 ;  /* 0x0000000607008224 */ /* 0x000fe400078e0200 */
[----:B------:R-:W-:Y:S02]  /*5ac0*/  IMAD R43, R38, R2, R43 ;  /* 0x00000002262b7224 */ /* 0x000fe400078e022b */
[----:B------:R-:W-:Y:S02]  /*5ad0*/  @!P0 IMAD R5, R8, R40, R3 ;  /* 0x0000002808058224 */ /* 0x000fe400078e0203 */
[----:B------:R-:W-:Y:S04]  /*5ae0*/  @!P0 IMAD.MOV.U32 R3, RZ, RZ, R0 ;  /* 0x000000ffff038224 */ /* 0x000fe800078e0000 */
[----:B------:R-:W-:Y:S02]  /*5af0*/  IMAD R45, R3, R42, R45 ;  /* 0x0000002a032d7224 */ /* 0x000fe400078e022d */
[----:B------:R-:W-:Y:S07]  /*5b00*/  IMAD R43, R5, R38, R43 ;  /* 0x00000026052b7224 */ /* 0x000fee00078e022b */
.L_x_101:
[----:B-1----:R-:W-:Y:S01]  /*5b10*/  @!P1 ISETP.NE.AND P0, PT, R10, 0x1, PT ;  /* 0x000000010a00980c */ /* 0x002fe20003f05270 */
[----:B------:R-:W-:Y:S01]  /*5b20*/  @!P1 IMAD.HI.U32 R0, R45, R12, RZ ;  /* 0x0000000c2d009227 */ /* 0x000fe200078e00ff */
[----:B------:R-:W-:Y:S01]  /*5b30*/  @!P1 ISETP.NE.AND P2, PT, R9, 0x1, PT ;  /* 0x000000010900980c */ /* 0x000fe20003f45270 */
[----:B------:R-:W-:Y:S01]  /*5b40*/  ULOP3.LUT UP0, URZ, UR48, 0x1b0, URZ, 0xc0, !UPT ;  /* 0x000001b030ff7892 */ /* 0x000fe2000f80c0ff */
[----:B------:R-:W-:Y:S01]  /*5b50*/  R2UR UR42, R21 ;  /* 0x00000000152a72ca */ /* 0x000fe200000e0000 */
[----:B------:R-:W-:Y:S01]  /*5b60*/  @!P1 IMAD.HI.U32 R3, R43, R11, RZ ;  /* 0x0000000b2b039227 */ /* 0x000fe200078e00ff */
[----:B------:R-:W-:Y:S02]  /*5b70*/  @!P1 SHF.R.U32.HI R0, RZ, R13, R0 ;  /* 0x0000000dff009219 */ /* 0x000fe40000011600 */
[----:B------:R-:W-:Y:S01]  /*5b80*/  R2UR UR41, R20 ;  /* 0x00000000142972ca */ /* 0x000fe200000e0000 */
[----:B------:R-:W-:Y:S01]  /*5b90*/  VIADD R107, R107, 0x1 ;  /* 0x000000016b6b7836 */ /* 0x000fe20000000000 */
[----:B------:R-:W-:Y:S02]  /*5ba0*/  @!P1 SHF.R.U32.HI R2, RZ, R14, R3 ;  /* 0x0000000eff029219 */ /* 0x000fe40000011603 */
[----:B------:R-:W-:Y:S02]  /*5bb0*/  @!P1 SEL R3, R45, R0, !P2 ;  /* 0x000000002d039207 */ /* 0x000fe40005000000 */
[----:B------:R-:W-:Y:S02]  /*5bc0*/  @!P1 SEL R2, R43, R2, !P0 ;  /* 0x000000022b029207 */ /* 0x000fe40004000000 */
[----:B------:R-:W-:Y:S01]  /*5bd0*/  @P4 SHF.R.U32.HI R98, RZ, 0x10, R17 ;  /* 0x00000010ff624819 */ /* 0x000fe20000011611 */
[----:B------:R-:W-:Y:S02]  /*5be0*/  USHF.L.U32 UR42, UR42, 0x6, URZ ;  /* 0x000000062a2a7899 */ /* 0x000fe400080006ff */
[----:B------:R-:W-:Y:S02]  /*5bf0*/  @!P1 IMAD.IADD R0, R2, 0x1, -R3 ;  /* 0x0000000102009824 */ /* 0x000fe400078e0a03 */
[----:B------:R-:W-:Y:S01]  /*5c00*/  @!P1 IMAD.IADD R2, R3, 0x1, -R2 ;  /* 0x0000000103029824 */ /* 0x000fe200078e0a02 */
[----:B------:R-:W-:Y:S01]  /*5c10*/  USHF.L.U32 UR41, UR41, 0x8, URZ ;  /* 0x0000000829297899 */ /* 0x000fe200080006ff */
[----:B------:R-:W-:Y:S02]  /*5c20*/  @!P1 IMAD R45, R0, R9, R45 ;  /* 0x00000009002d9224 */ /* 0x000fe400078e022d */
[----:B------:R-:W-:Y:S01]  /*5c30*/  @!P1 IMAD R43, R2, R10, R43 ;  /* 0x0000000a022b9224 */ /* 0x000fe200078e022b */
[----:B------:R-:W-:Y:S08]  /*5c40*/  BRA.U !UP0, `(.L_x_102) ;  /* 0x0000000108407547 */ /* 0x000ff0000b800000 */
[----:B------:R-:W1:Y:S01]  /*5c50*/  LDCU.64 UR8, c[0x4][0x88] ;  /* 0x01001100ff0877ac */ /* 0x000e620008000a00 */
[----:B------:R-:W-:Y:S01]  /*5c60*/  MOV R3, 0x0 ;  /* 0x0000000000037802 */ /* 0x000fe20000000f00 */
[----:B------:R-:W-:Y:S02]  /*5c70*/  HFMA2 R12, -RZ, RZ, 0, 5.9604644775390625e-08 ;  /* 0x00000001ff0c7431 */ /* 0x000fe400000001ff */
[----:B------:R-:W-:Y:S02]  /*5c80*/  IMAD.MOV.U32 R8, RZ, RZ, 0x70 ;  /* 0x00000070ff087424 */ /* 0x000fe400078e00ff */
[----:B------:R-:W-:Y:S01]  /*5c90*/  IMAD.MOV.U32 R13, RZ, RZ, RZ ;  /* 0x000000ffff0d7224 */ /* 0x000fe200078e00ff */
[----:B------:R-:W2:Y:S01]  /*5ca0*/  LDCU.64 UR6, c[0x4][0x90] ;  /* 0x01001200ff0677ac */ /* 0x000ea20008000a00 */
[----:B------:R-:W3:Y:S01]  /*5cb0*/  LDC.64 R2, c[0x4][R3] ;  /* 0x0100000003027b82 */ /* 0x000ee20000000a00 */
[----:B------:R-:W4:Y:S01]  /*5cc0*/  LDCU.64 UR4, c[0x4][0x8] ;  /* 0x01000100ff0477ac */ /* 0x000f220008000a00 */
[----:B-1----:R-:W-:Y:S01]  /*5cd0*/  MOV R5, UR9 ;  /* 0x0000000900057c02 */ /* 0x002fe20008000f00 */
[----:B------:R-:W-:Y:S01]  /*5ce0*/  IMAD.U32 R4, RZ, RZ, UR8 ;  /* 0x00000008ff047e24 */ /* 0x000fe2000f8e00ff */
[----:B--2---:R-:W-:Y:S01]  /*5cf0*/  MOV R7, UR7 ;  /* 0x0000000700077c02 */ /* 0x004fe20008000f00 */
[----:B------:R-:W-:Y:S01]  /*5d00*/  IMAD.U32 R6, RZ, RZ, UR6 ;  /* 0x00000006ff067e24 */ /* 0x000fe2000f8e00ff */
[----:B----4-:R-:W-:Y:S01]  /*5d10*/  MOV R11, UR5 ;  /* 0x00000005000b7c02 */ /* 0x010fe20008000f00 */
[----:B------:R-:W-:Y:S02]  /*5d20*/  IMAD.U32 R10, RZ, RZ, UR4 ;  /* 0x00000004ff0a7e24 */ /* 0x000fe4000f8e00ff */
[----:B------:R-:W-:Y:S07]  /*5d30*/  LEPC R20, `(.L_x_102) ;  /* 0x000000001014794e */ /* 0x000fee0000000000 */
[----:B---3-5:R-:W-:Y:S05]  /*5d40*/  CALL.ABS.NOINC R2 ;  /* 0x0000000002007343 */ /* 0x028fea0003c00000 */
.L_x_102:
[----:B------:R-:W-:Y:S01]  /*5d50*/  LOP3.LUT P0, RZ, R104, 0x1b0, RZ, 0xc0, !PT ;  /* 0x000001b068ff7812 */ /* 0x000fe2000780c0ff */
[----:B------:R-:W-:Y:S11]  /*5d60*/  BSSY.RECONVERGENT B6, `(.L_x_103) ;  /* 0x0000013000067945 */ /* 0x000ff60003800200 */
[----:B------:R-:W-:Y:S01]  /*5d70*/  @!UPT UIADD3 URZ, UPT, UPT, URZ, URZ, URZ ;  /* 0x000000fffffff290 */ /* 0x000fe2000fffe0ff */
[----:B------:R-:W-:Y:S05]  /*5d80*/  @!P0 BRA `(.L_x_104) ;  /* 0x0000000000408947 */ /* 0x000fea0003800000 */
        /* <DEDUP_REMOVED lines=16> */
.L_x_104:
[----:B------:R-:W-:Y:S05]  /*5e90*/  BSYNC.RECONVERGENT B6 ;  /* 0x0000000000067941 */ /* 0x000fea0003800200 */
.L_x_103:
[----:B------:R-:W-:Y:S01]  /*5ea0*/  ISETP.NE.U32.AND P4, PT, R86, RZ, PT ;  /* 0x000000ff5600720c */ /* 0x000fe20003f85070 */
[----:B------:R-:W-:Y:S01]  /*5eb0*/  UISETP.NE.AND UP2, UPT, UR50, URZ, UPT ;  /* 0x000000ff3200728c */ /* 0x000fe2000bf45270 */
[----:B------:R-:W-:Y:S01]  /*5ec0*/  ISETP.NE.U32.AND P2, PT, RZ, UR38, PT ;  /* 0x00000026ff007c0c */ /* 0x000fe2000bf45070 */
[----:B------:R-:W-:Y:S01]  /*5ed0*/  UISETP.NE.U32.AND UP1, UPT, UR44, URZ, UPT ;  /* 0x000000ff2c00728c */ /* 0x000fe2000bf25070 */
[----:B------:R-:W-:Y:S01]  /*5ee0*/  ISETP.NE.AND.EX P4, PT, R87, RZ, PT, P4 ;  /* 0x000000ff5700720c */ /* 0x000fe20003f85340 */
[----:B------:R-:W-:Y:S01]  /*5ef0*/  UPLOP3.LUT UP0, UPT, UPT, UPT, UPT, 0x40, 0x4 ;  /* 0x000000000004789c */ /* 0x000fe20003f0e870 */
[----:B------:R-:W-:Y:S01]  /*5f00*/  ISETP.NE.AND.EX P2, PT, RZ, UR39, PT, P2 ;  /* 0x00000027ff007c0c */ /* 0x000fe2000bf45320 */
[----:B------:R-:W-:Y:S01]  /*5f10*/  UISETP.NE.AND.EX UP1, UPT, UR45, URZ, UPT, UP1 ;  /* 0x000000ff2d00728c */ /* 0x000fe2000bf25310 */
[----:B------:R-:W-:Y:S04]  /*5f20*/  PLOP3.LUT P1, PT, PT, PT, UP2, 0x80, 0x8 ;  /* 0x000000000008781c */ /* 0x000fe80003f2f028 */
[----:B------:R-:W-:Y:S06]  /*5f30*/  @UP2 UPLOP3.LUT UP0, UPT, UPT, UPT, UP1, 0x80, 0x8 ;  /* 0x000000000008289c */ /* 0x000fec0003f0f010 */
[----:B------:R-:W-:Y:S01]  /*5f40*/  PLOP3.LUT P0, PT, PT, PT, UP0, 0x80, 0x8 ;  /* 0x000000000008781c */ /* 0x000fe20003f0f008 */
[----:B------:R-:W-:Y:S01]  /*5f50*/  @!UPT UIADD3 URZ, UPT, UPT, URZ, URZ, URZ ;  /* 0x000000fffffff290 */ /* 0x000fe2000fffe0ff */
[----:B------:R-:W-:Y:S11]  /*5f60*/  BRA.U !UP1, `(.L_x_105) ;  /* 0x0000000109387547 */ /* 0x000ff6000b800000 */
[----:B------:R-:W-:Y:S01]  /*5f70*/  UISETP.NE.U32.AND UP0, UPT, UR38, URZ, UPT ;  /* 0x000000ff2600728c */ /* 0x000fe2000bf05070 */
[----:B------:R-:W-:Y:S02]  /*5f80*/  HFMA2 R0, -RZ, RZ, 0, 5.9604644775390625e-08 ;  /* 0x00000001ff007431 */ /* 0x000fe400000001ff */
[----:B------:R-:W-:Y:S01]  /*5f90*/  IMAD.MOV.U32 R91, RZ, RZ, 0x1 ;  /* 0x00000001ff5b7424 */ /* 0x000fe200078e00ff */
[----:B------:R-:W-:Y:S06]  /*5fa0*/  UISETP.NE.AND.EX UP0, UPT, UR39, URZ, UPT, UP0 ;  /* 0x000000ff2700728c */ /* 0x000fec000bf05300 */
[----:B------:R-:W-:Y:S05]  /*5fb0*/  PLOP3.LUT P3, PT, PT, PT, UP0, 0x80, 0x8 ;  /* 0x000000000008781c */ /* 0x000fea0003f6f008 */
[----:B------:R-:W1:Y:S01]  /*5fc0*/  @UP0 LDCU.64 UR6, c[0x0][0x888] ;  /* 0x00011100ff0607ac */ /* 0x000e620008000a00 */
[----:B------:R-:W-:Y:S07]  /*5fd0*/  @UP0 UIMAD UR4, UR36, UR44, URZ ;  /* 0x0000002c240402a4 */ /* 0x000fee000f8e02ff */
[----:B------:R-:W-:Y:S01]  /*5fe0*/  @!P3 PRMT R91, R0, 0x7610, R91 ;  /* 0x00007610005bb816 */ /* 0x000fe2000000005b */
[----:B-1----:R-:W-:Y:S03]  /*5ff0*/  @UP0 UIMAD.WIDE UR6, UR4, 0x4, UR6 ;  /* 0x00000004040608a5 */ /* 0x002fe6000f8e0206 */
[----:B------:R-:W1:Y:S03]  /*6000*/  @!UP0 LDCU UR4, c[0x0][0x880] ;  /* 0x00011000ff0487ac */ /* 0x000e660008000800 */
[----:B------:R-:W-:Y:S01]  /*6010*/  IMAD.U32 R2, RZ, RZ, UR6 ;  /* 0x00000006ff027e24 */ /* 0x000fe2000f8e00ff */
[----:B------:R-:W-:Y:S05]  /*6020*/  MOV R3, UR7 ;  /* 0x0000000700037c02 */ /* 0x000fea0008000f00 */
[----:B-----5:R2:W5:Y:S02]  /*6030*/  @P3 LDG.E R50, desc[UR46][R2.64] ;  /* 0x0000002e02323981 */ /* 0x020564000c1e1900 */
[----:B-12---:R-:W-:Y:S02]  /*6040*/  @!P3 IMAD.U32 R50, RZ, RZ, UR4 ;  /* 0x00000004ff32be24 */ /* 0x006fe4000f8e00ff */
.L_x_105:
[----:B------:R-:W-:Y:S05]  /*6050*/  @!P4 BRA `(.L_x_106) ;  /* 0x000000000020c947 */ /* 0x000fea0003800000 */
[----:B------:R-:W-:Y:S04]  /*6060*/  ISETP.NE.U32.AND P3, PT, R84, RZ, PT ;  /* 0x000000ff5400720c */ /* 0x000fe80003f65070 */
[----:B------:R-:W-:Y:S11]  /*6070*/  ISETP.NE.AND.EX P3, PT, R85, RZ, PT, P3 ;  /* 0x000000ff5500720c */ /* 0x000ff60003f65330 */
[----:B------:R-:W-:Y:S02]  /*6080*/  @!UPT UIADD3 URZ, UPT, UPT, URZ, URZ, URZ ;  /* 0x000000fffffff290 */ /* 0x000fe4000fffe0ff */
[----:B------:R-:W1:Y:S01]  /*6090*/  @P3 LDC.64 R2, c[0x0][0x8a8] ;  /* 0x00022a00ff023b82 */ /* 0x000e620000000a00 */
[----:B------:R-:W-:Y:S04]  /*60a0*/  @P3 IMAD R0, R86, UR36, RZ ;  /* 0x0000002456003c24 */ /* 0x000fe8000f8e02ff */
[----:B-1----:R-:W-:Y:S05]  /*60b0*/  @P3 IMAD.WIDE R2, R0, 0x4, R2 ;  /* 0x0000000400023825 */ /* 0x002fea00078e0202 */
[----:B-----5:R1:W5:Y:S02]  /*60c0*/  @P3 LDG.E R47, desc[UR46][R2.64] ;  /* 0x0000002e022f3981 */ /* 0x020364000c1e1900 */
[----:B-1----:R-:W2:Y:S02]  /*60d0*/  @!P3 LDC R47, c[0x0][0x8a0] ;  /* 0x00022800ff2fbb82 */ /* 0x002ea40000000800 */
.L_x_106:
[----:B-----5:R-:W-:Y:S01]  /*60e0*/  ISETP.NE.AND P4, PT, R50, RZ, PT ;  /* 0x000000ff3200720c */ /* 0x020fe20003f85270 */
[----:B------:R-:W-:Y:S01]  /*60f0*/  BSSY B1, `(.L_x_107) ;  /* 0x0000042000017945 */ /* 0x000fe20003800000 */
[----:B------:R-:W-:Y:S01]  /*6100*/  SEL R9, RZ, 0xffffffff, P2 ;  /* 0xffffffffff097807 */ /* 0x000fe20001000000 */
[----:B------:R-:W-:Y:S01]  /*6110*/  IMAD.MOV.U32 R64, RZ, RZ, 0x1 ;  /* 0x00000001ff407424 */ /* 0x000fe200078e00ff */
[----:B------:R-:W-:Y:S02]  /*6120*/  LOP3.LUT P3, RZ, R91, 0xff, RZ, 0xc0, !PT ;  /* 0x000000ff5bff7812 */ /* 0x000fe4000786c0ff */
[----:B------:R-:W-:Y:S02]  /*6130*/  CS2R R62, SRZ ;  /* 0x00000000003e7805 */ /* 0x000fe4000001ff00 */
[----:B------:R-:W-:Y:S02]  /*6140*/  @P1 SEL R2, RZ, 0xffffffff, P4 ;  /* 0xffffffffff021807 */ /* 0x000fe40002000000 */
[----:B------:R-:W-:Y:S02]  /*6150*/  CS2R R60, SRZ ;  /* 0x00000000003c7805 */ /* 0x000fe4000001ff00 */
[----:B------:R-:W-:Y:S02]  /*6160*/  LEA R0, R100, UR49, 0x3 ;  /* 0x0000003164007c11 */ /* 0x000fe4000f8e18ff */
[----:B------:R-:W-:Y:S02]  /*6170*/  CS2R R58, SRZ ;  /* 0x00000000003a7805 */ /* 0x000fe4000001ff00 */
[----:B------:R-:W-:Y:S02]  /*6180*/  @P0 SEL R2, R9, R2, !P3 ;  /* 0x0000000209020207 */ /* 0x000fe40005800000 */
[----:B------:R-:W-:Y:S02]  /*6190*/  CS2R R56, SRZ ;  /* 0x0000000000387805 */ /* 0x000fe4000001ff00 */
[----:B------:R-:W-:Y:S02]  /*61a0*/  LEA R108, R44, UR49, 0x3 ;  /* 0x000000312c6c7c11 */ /* 0x000fe4000f8e18ff */
[----:B------:R-:W-:Y:S02]  /*61b0*/  @P1 LOP3.LUT R2, R2, 0x1, RZ, 0xc0, !PT ;  /* 0x0000000102021812 */ /* 0x000fe400078ec0ff */
[----:B------:R-:W-:Y:S02]  /*61c0*/  SHF.L.U32 R7, R102, 0x1f, RZ ;  /* 0x0000001f66077819 */ /* 0x000fe400000006ff */
[----:B------:R-:W-:Y:S02]  /*61d0*/  ISETP.NE.U32.OR P6, PT, R2, 0x1, !P1 ;  /* 0x000000010200780c */ /* 0x000fe40004fc5470 */
[----:B------:R-:W-:Y:S02]  /*61e0*/  PLOP3.LUT P2, PT, PT, PT, UP1, 0x80, 0x8 ;  /* 0x000000000008781c */ /* 0x000fe40003f4f018 */
[C---:B------:R-:W-:Y:S02]  /*61f0*/  LEA.HI R5, R44.reuse, R44, RZ, 0x1 ;  /* 0x0000002c2c057211 */ /* 0x040fe400078f08ff */
[----:B------:R-:W-:Y:S02]  /*6200*/  SEL R2, RZ, 0xffffffff, P4 ;  /* 0xffffffffff027807 */ /* 0x000fe40002000000 */
[----:B------:R-:W-:Y:S01]  /*6210*/  P2R R72, PR, RZ, 0x40 ;  /* 0x00000040ff487803 */ /* 0x000fe20000000000 */
[C---:B------:R-:W-:Y:S01]  /*6220*/  IMAD.SHL.U32 R3, R5.reuse, 0x80, RZ ;  /* 0x0000008005037824 */ /* 0x040fe200078e00ff */
[----:B------:R-:W-:Y:S03]  /*6230*/  LOP3.LUT R5, R5, 0xffe, RZ, 0xc0, !PT ;  /* 0x00000ffe05057812 */ /* 0x000fe600078ec0ff */
[----:B------:R-:W-:Y:S02]  /*6240*/  @P6 SHF.L.U32 R11, R99, 0x1f, RZ ;  /* 0x0000001f630b6819 */ /* 0x000fe400000006ff */
[----:B------:R-:W-:Y:S01]  /*6250*/  @P2 SEL R2, R9, R2, !P3 ;  /* 0x0000000209022207 */ /* 0x000fe20005800000 */
[----:B------:R-:W-:Y:S01]  /*6260*/  IMAD.IADD R48, R44, 0x1, -R5 ;  /* 0x000000012c307824 */ /* 0x000fe200078e0a05 */
[----:B------:R-:W1:Y:S01]  /*6270*/  @P6 SYNCS.PHASECHK.TRANS64.TRYWAIT P1, [R0+URZ+0x140], R11 ;  /* 0x0001400b000065a7 */ /* 0x000e6200080211ff */
[----:B------:R-:W-:Y:S02]  /*6280*/  LOP3.LUT R3, R3, 0xffffff00, RZ, 0xc0, !PT ;  /* 0xffffff0003037812 */ /* 0x000fe400078ec0ff */
[----:B------:R-:W-:Y:S03]  /*6290*/  LOP3.LUT R2, R2, 0x1, RZ, 0xc0, !PT ;  /* 0x0000000102027812 */ /* 0x000fe600078ec0ff */
[----:B------:R-:W-:Y:S01]  /*62a0*/  IMAD.IADD R3, R46, 0x1, R3 ;  /* 0x000000012e037824 */ /* 0x000fe200078e0203 */
[----:B------:R-:W-:Y:S03]  /*62b0*/  ISETP.NE.U32.AND P5, PT, R2, 0x1, PT ;  /* 0x000000010200780c */ /* 0x000fe60003fa5070 */
[----:B------:R-:W-:Y:S01]  /*62c0*/  IMAD R48, R48, 0x100000, R3 ;  /* 0x0010000030307824 */ /* 0x000fe200078e0203 */
[----:B------:R-:W-:Y:S01]  /*62d0*/  P2R R65, PR, RZ, 0x20 ;  /* 0x00000020ff417803 */ /* 0x000fe20000000000 */
[----:B------:R3:W4:Y:S01]  /*62e0*/  SYNCS.PHASECHK.TRANS64.TRYWAIT P0, [R108+URZ+0x1b0], R7 ;  /* 0x0001b0076c0075a7 */ /* 0x00072200080011ff */
[----:B-1----:R-:W-:Y:S01]  /*62f0*/  @P6 SEL R64, RZ, 0x1, !P1 ;  /* 0x00000001ff406807 */ /* 0x002fe20004800000 */
[----:B---3--:R-:W-:Y:S06]  /*6300*/  @!P6 BRA `(.L_x_108) ;  /* 0x000000000080e947 */ /* 0x008fec0003800000 */
[----:B------:R-:W-:Y:S01]  /*6310*/  @P5 IMAD R4, R100, 0x1000, R95 ;  /* 0x0000100064045824 */ /* 0x000fe200078e025f */
[----:B------:R-:W-:Y:S01]  /*6320*/  ISETP.NE.AND P1, PT, R64, RZ, PT ;  /* 0x000000ff4000720c */ /* 0x000fe20003f25270 */
[----:B------:R-:W-:Y:S01]  /*6330*/  BSSY B0, `(.L_x_109) ;  /* 0x000000b000007945 */ /* 0x000fe20003800000 */
[----:B------:R-:W-:Y:S01]  /*6340*/  CS2R R58, SRZ ;  /* 0x00000000003a7805 */ /* 0x000fe2000001ff00 */
[----:B------:R-:W-:Y:S01]  /*6350*/  @P5 VIADD R2, R4, UR49 ;  /* 0x0000003104025c36 */ /* 0x000fe20008000000 */
[----:B------:R-:W-:Y:S02]  /*6360*/  CS2R R56, SRZ ;  /* 0x0000000000387805 */ /* 0x000fe4000001ff00 */
[----:B------:R-:W-:Y:S02]  /*6370*/  CS2R R62, SRZ ;  /* 0x00000000003e7805 */ /* 0x000fe4000001ff00 */
[----:B------:R-:W-:Y:S01]  /*6380*/  CS2R R60, SRZ ;  /* 0x00000000003c7805 */ /* 0x000fe2000001ff00 */
[----:B------:R-:W-:Y:S04]  /*6390*/  @P5 IMAD R2, R103, -0x10, R2 ;  /* 0xfffffff067025824 */ /* 0x000fe800078e0202 */
[----:B------:R-:W-:Y:S05]  /*63a0*/  @P1 BRA `(.L_x_110) ;  /* 0x00000000000c1947 */ /* 0x000fea0003800000 */
[----:B------:R-:W-:Y:S04]  /*63b0*/  SHF.L.U32 R3, R99, 0x1f, RZ ;  /* 0x0000001f63037819 */ /* 0x000fe800000006ff */
[----:B------:R-:W1:Y:S02]  /*63c0*/  SYNCS.PHASECHK.TRANS64.TRYWAIT P1, [R0+URZ+0x140], R3 ;  /* 0x00014003000075a7 */ /* 0x000e6400080211ff */
[----:B-1----:R-:W-:Y:S05]  /*63d0*/  @!P1 BRA `(.L_x_111) ;  /* 0x0000004400a09947 */ /* 0x002fea0003800000 */
.L_x_110:
[----:B------:R-:W-:Y:S05]  /*63e0*/  BSYNC B0 ;  /* 0x0000000000007941 */ /* 0x000fea0003800000 */
.L_x_109:
[----:B------:R-:W-:Y:S01]  /*63f0*/  ISETP.NE.AND P1, PT, R65, RZ, PT ;  /* 0x000000ff4100720c */ /* 0x000fe20003f25270 */
[----:B-1----:R-:W-:Y:S02]  /*6400*/  VIADD R3, R0, 0x160 ;  /* 0x0000016000037836 */ /* 0x002fe40000000000 */
[----:B------:R-:W-:Y:S02]  /*6410*/  IMAD.U32 R0, RZ, RZ, UR37 ;  /* 0x00000025ff007e24 */ /* 0x000fe4000f8e00ff */
[----:B------:R-:W-:Y:S03]  /*6420*/  VIADD R100, R100, 0x1 ;  /* 0x0000000164647836 */ /* 0x000fe60000000000 */
[----:B------:R-:W-:Y:S05]  /*6430*/  PRMT R0, R0, 0x654, R3 ;  /* 0x0000065400007816 */ /* 0x000fea0000000003 */
[----:B------:R1:W3:Y:S04]  /*6440*/  @P1 LDS.128 R56, [R4+UR49+0x400] ;  /* 0x0004003104381984 */ /* 0x0002e80008000c00 */
[----:B------:R1:W1:Y:S01]  /*6450*/  @P1 LDS.128 R60, [R2+0x410] ;  /* 0x00041000023c1984 */ /* 0x0002620000000c00 */
[C---:B------:R-:W-:Y:S01]  /*6460*/  ISETP.NE.AND P1, PT, R100.reuse, 0x4, PT ;  /* 0x000000046400780c */ /* 0x040fe20003f25270 */
[----:B------:R-:W-:Y:S01]  /*6470*/  @!PT LDS RZ, [RZ] ;  /* 0x00000000fffff984 */ /* 0x000fe20000000800 */
[----:B------:R-:W-:Y:S01]  /*6480*/  @!PT LDS RZ, [RZ] ;  /* 0x00000000fffff984 */ /* 0x000fe20000000800 */
[----:B------:R-:W-:Y:S01]  /*6490*/  @!PT LDS RZ, [RZ] ;  /* 0x00000000fffff984 */ /* 0x000fe20000000800 */
[----:B------:R-:W-:Y:S01]  /*64a0*/  @!PT LDS RZ, [RZ] ;  /* 0x00000000fffff984 */ /* 0x000fe20000000800 */
[----:B------:R5:W-:Y:S06]  /*64b0*/  MEMBAR.ALL.CTA ;  /* 0x0000000000007992 */ /* 0x000bec0000008000 */
[----:B-----5:R-:W5:Y:S01]  /*64c0*/  FENCE.VIEW.ASYNC.S ;  /* 0x00000000000073c6 */ /* 0x020f620000000000 */
[----:B------:R-:W-:Y:S01]  /*64d0*/  SEL R100, R100, RZ, P1 ;  /* 0x000000ff64647207 */ /* 0x000fe20000800000 */
[----:B-----5:R5:W-:Y:S02]  /*64e0*/  SYNCS.ARRIVE.TRANS64.RED.A1T0 RZ, [R0+URZ], RZ ;  /* 0x000000ff00ff79a7 */ /* 0x020be400081004ff */
[----:B-----5:R-:W-:Y:S04]  /*64f0*/  SEL R0, RZ, 0x1, P1 ;  /* 0x00000001ff007807 */ /* 0x020fe80000800000 */
[----:B---3--:R-:W-:Y:S02]  /*6500*/  LOP3.LUT R99, R99, R0, RZ, 0x3c, !PT ;  /* 0x0000000063637212 */ /* 0x008fe400078e3cff */
.L_x_108:
[----:B------:R-:W-:Y:S05]  /*6510*/  BSYNC B1 ;  /* 0x0000000000017941 */ /* 0x000fea0003800000 */
.L_x_107:
[----:B------:R-:W-:Y:S04]  /*6520*/  SHF.R.U32.HI R3, RZ, 0x15, R48 ;  /* 0x00000015ff037819 */ /* 0x000fe80000011630 */
[----:B------:R-:W-:Y:S01]  /*6530*/  LOP3.LUT P1, RZ, R3, 0x3, R96, 0x48, !PT ;  /* 0x0000000303ff7812 */ /* 0x000fe20007824860 */
[----:B------:R-:W-:Y:S01]  /*6540*/  @!UPT UIADD3 URZ, UPT, UPT, URZ, URZ, URZ ;  /* 0x000000fffffff290 */ /* 0x000fe2000fffe0ff */
[----:B----4-:R-:W-:Y:S11]  /*6550*/  @P0 BRA `(.L_x_112) ;  /* 0x0000000000080947 */ /* 0x010ff60003800000 */
[----:B------:R-:W3:Y:S02]  /*6560*/  SYNCS.PHASECHK.TRANS64.TRYWAIT P0, [R108+URZ+0x1b0], R7 ;  /* 0x0001b0076c0075a7 */ /* 0x000ee400080011ff */
[----:B---3--:R-:W-:Y:S05]  /*6570*/  @!P0 BRA `(.L_x_113) ;  /* 0x00000044004c8947 */ /* 0x008fea0003800000 */
.L_x_112:
[----:B------:R-:W-:Y:S05]  /*6580*/  @!P1 BRA `(.L_x_114) ;  /* 0x0000000000409947 */ /* 0x000fea0003800000 */
[----:B------:R-:W4:Y:S01]  /*6590*/  LDCU.64 UR8, c[0x4][0x78] ;  /* 0x01000f00ff0877ac */ /* 0x000f220008000a00 */
[----:B------:R-:W-:Y:S01]  /*65a0*/  MOV R3, 0x0 ;  /* 0x0000000000037802 */ /* 0x000fe20000000f00 */
[----:B------:R-:W-:Y:S02]  /*65b0*/  HFMA2 R12, -RZ, RZ, 0, 5.9604644775390625e-08 ;  /* 0x00000001ff0c7431 */ /* 0x000fe400000001ff */
[----:B------:R-:W-:Y:S02]  /*65c0*/  IMAD.MOV.U32 R8, RZ, RZ, 0x192 ;  /* 0x00000192ff087424 */ /* 0x000fe400078e00ff */
[----:B------:R-:W-:Y:S01]  /*65d0*/  IMAD.MOV.U32 R13, RZ, RZ, RZ ;  /* 0x000000ffff0d7224 */ /* 0x000fe200078e00ff */
[----:B------:R-:W3:Y:S01]  /*65e0*/  LDCU.64 UR6, c[0x4][0x80] ;  /* 0x01001000ff0677ac */ /* 0x000ee20008000a00 */
[----:B-1----:R-:W1:Y:S01]  /*65f0*/  LDC.64 R2, c[0x4][R3] ;  /* 0x0100000003027b82 */ /* 0x002e620000000a00 */
[----:B------:R-:W5:Y:S01]  /*6600*/  LDCU.64 UR4, c[0x4][0x18] ;  /* 0x01000300ff0477ac */ /* 0x000f620008000a00 */
[----:B----4-:R-:W-:Y:S01]  /*6610*/  MOV R5, UR9 ;  /* 0x0000000900057c02 */ /* 0x010fe20008000f00 */
[----:B------:R-:W-:Y:S01]  /*6620*/  IMAD.U32 R4, RZ, RZ, UR8 ;  /* 0x00000008ff047e24 */ /* 0x000fe2000f8e00ff */
[----:B---3--:R-:W-:Y:S01]  /*6630*/  MOV R7, UR7 ;  /* 0x0000000700077c02 */ /* 0x008fe20008000f00 */
[----:B------:R-:W-:Y:S01]  /*6640*/  IMAD.U32 R6, RZ, RZ, UR6 ;  /* 0x00000006ff067e24 */ /* 0x000fe2000f8e00ff */
[----:B-----5:R-:W-:Y:S01]  /*6650*/  MOV R11, UR5 ;  /* 0x00000005000b7c02 */ /* 0x020fe20008000f00 */
[----:B------:R-:W-:Y:S02]  /*6660*/  IMAD.U32 R10, RZ, RZ, UR4 ;  /* 0x00000004ff0a7e24 */ /* 0x000fe4000f8e00ff */
[----:B------:R-:W-:Y:S07]  /*6670*/  LEPC R20, `(.L_x_114) ;  /* 0x000000001014794e */ /* 0x000fee0000000000 */
[----:B-12---:R-:W-:Y:S05]  /*6680*/  CALL.ABS.NOINC R2 ;  /* 0x0000000002007343 */ /* 0x006fea0003c00000 */
.L_x_114:
[----:B------:R-:W-:Y:S05]  /*6690*/  WARPSYNC.ALL ;  /* 0x0000000000007948 */ /* 0x000fea0003800000 */
[----:B------:R-:W-:Y:S01]  /*66a0*/  R2UR UR4, R48 ;  /* 0x00000000300472ca */ /* 0x000fe200000e0000 */
[----:B------:R-:W-:Y:S01]  /*66b0*/  BSSY.RECONVERGENT B0, `(.L_x_115) ;  /* 0x00000a1000007945 */ /* 0x000fe20003800200 */
[C---:B------:R-:W-:Y:S02]  /*66c0*/  SHF.L.U32 R51, R56.reuse, 0x10, RZ ;  /* 0x0000001038337819 */ /* 0x040fe400000006ff */
[C---:B------:R-:W-:Y:S02]  /*66d0*/  PRMT R49, R56.reuse, 0x8880, RZ ;  /* 0x0000888038317816 */ /* 0x040fe400000000ff */
[----:B------:R-:W-:Y:S02]  /*66e0*/  SHF.R.S32.HI R51, RZ, 0x18, R51 ;  /* 0x00000018ff337819 */ /* 0x000fe40000011433 */
[----:B------:R-:W-:Y:S02]  /*66f0*/  SHF.L.U32 R52, R56, 0x8, RZ ;  /* 0x0000000838347819 */ /* 0x000fe400000006ff */
[C---:B------:R-:W-:Y:S02]  /*6700*/  PRMT R54, R58.reuse, 0x8880, RZ ;  /* 0x000088803a367816 */ /* 0x040fe400000000ff */
[----:B------:R-:W-:Y:S01]  /*6710*/  SHF.L.U32 R53, R58, 0x8, RZ ;  /* 0x000000083a357819 */ /* 0x000fe200000006ff */
[----:B-1-3--:R-:W-:Y:S01]  /*6720*/  LDTM.16dp32bit_t0_t15.x32 R4, tmem[UR4] ;  /* 0x00000004000479ee */ /* 0x00afe20008a80000 */
[----:B------:R-:W2:Y:S01]  /*6730*/  LDTM.16dp32bit_t16_t31.x32 R4, tmem[UR4+0x20] ;  /* 0x00002004000479ee */ /* 0x000ea20008aa0000 */
[----:B------:R-:W-:Y:S02]  /*6740*/  IADD3 R67, PT, PT, R95, UR49, RZ ;  /* 0x000000315f437c10 */ /* 0x000fe4000fffe0ff */
[----:B------:R-:W-:Y:S02]  /*6750*/  SHF.L.U32 R66, R97, 0x4, RZ ;  /* 0x0000000461427819 */ /* 0x000fe400000006ff */
[----:B------:R-:W-:Y:S02]  /*6760*/  SHF.R.S32.HI R53, RZ, 0x18, R53 ;  /* 0x00000018ff357819 */ /* 0x000fe40000011435 */
[----:B------:R-:W-:Y:S02]  /*6770*/  IADD3 R109, PT, PT, R67, R66, RZ ;  /* 0x00000042436d7210 */ /* 0x000fe40007ffe0ff */
[----:B------:R-:W-:Y:S02]  /*6780*/  ISETP.NE.AND P0, PT, R105, RZ, PT ;  /* 0x000000ff6900720c */ /* 0x000fe40003f05270 */
[----:B------:R-:W-:Y:S01]  /*6790*/  ISETP.NE.AND P6, PT, R72, RZ, PT ;  /* 0x000000ff4800720c */ /* 0x000fe20003fc5270 */
[----:B--2---:R-:W-:Y:S11]  /*67a0*/  IMAD R0, R47, R4, RZ ;  /* 0x000000042f007224 */ /* 0x004ff600078e02ff */
[----:B------:R-:W-:Y:S01]  /*67b0*/  @!UPT UIADD3 URZ, UPT, UPT, URZ, URZ, URZ ;  /* 0x000000fffffff290 */ /* 0x000fe2000fffe0ff */
[----:B------:R-:W-:Y:S01]  /*67c0*/  @P6 SHF.L.U32 R74, R99, 0x1f, RZ ;  /* 0x0000001f634a6819 */ /* 0x000fe200000006ff */
[----:B------:R-:W-:Y:S02]  /*67d0*/  IMAD R2, R47, R5, RZ ;  /* 0x000000052f027224 */ /* 0x000fe400078e02ff */
[----:B------:R-:W-:Y:S01]  /*67e0*/  IMAD R0, R49, R50, R0 ;  /* 0x0000003231007224 */ /* 0x000fe200078e0200 */
[----:B------:R-:W-:Y:S01]  /*67f0*/  SHF.R.S32.HI R49, RZ, 0x18, R52 ;  /* 0x00000018ff317819 */ /* 0x000fe20000011434 */
[----:B------:R-:W-:Y:S01]  /*6800*/  IMAD R3, R47, R6, RZ ;  /* 0x000000062f037224 */ /* 0x000fe200078e02ff */
[----:B------:R-:W-:Y:S01]  /*6810*/  SHF.L.U32 R52, R57, 0x10, RZ ;  /* 0x0000001039347819 */ /* 0x000fe200000006ff */
[-C--:B------:R-:W-:Y:S01]  /*6820*/  IMAD R2, R51, R50.reuse, R2 ;  /* 0x0000003233027224 */ /* 0x080fe200078e0202 */
[----:B------:R-:W-:Y:S01]  /*6830*/  SHF.R.S32.HI R51, RZ, 0x18, R56 ;  /* 0x00000018ff337819 */ /* 0x000fe20000011438 */
[----:B------:R-:W-:Y:S02]  /*6840*/  IMAD R7, R47, R7, RZ ;  /* 0x000000072f077224 */ /* 0x000fe400078e02ff */
[-C--:B------:R-:W-:Y:S01]  /*6850*/  IMAD R3, R49, R50.reuse, R3 ;  /* 0x0000003231037224 */ /* 0x080fe200078e0203 */
[----:B------:R-:W-:Y:S01]  /*6860*/  PRMT R49, R57, 0x8880, RZ ;  /* 0x0000888039317816 */ /* 0x000fe200000000ff */
[----:B------:R-:W-:Y:S01]  /*6870*/  IMAD R7, R51, R50, R7 ;  /* 0x0000003233077224 */ /* 0x000fe200078e0207 */
[----:B------:R-:W-:Y:S01]  /*6880*/  SHF.R.S32.HI R51, RZ, 0x18, R52 ;  /* 0x00000018ff337819 */ /* 0x000fe20000011434 */
[----:B------:R-:W-:Y:S02]  /*6890*/  IMAD R4, R47, R8, RZ ;  /* 0x000000082f047224 */ /* 0x000fe400078e02ff */
[----:B------:R-:W-:Y:S01]  /*68a0*/  IMAD.SHL.U32 R52, R57, 0x100, RZ ;  /* 0x0000010039347824 */ /* 0x000fe200078e00ff */
[----:B------:R-:W-:Y:S01]  /*68b0*/  I2IP.S8.S32.SAT R55, R7, R3, RZ ;  /* 0x0000000307377239 */ /* 0x000fe200000014ff */
[----:B------:R-:W-:Y:S02]  /*68c0*/  IMAD R5, R47, R9, RZ ;  /* 0x000000092f057224 */ /* 0x000fe400078e02ff */
[----:B------:R-:W-:Y:S01]  /*68d0*/  IMAD R4, R49, R50, R4 ;  /* 0x0000003231047224 */ /* 0x000fe200078e0204 */
[----:B------:R-:W-:Y:S01]  /*68e0*/  SHF.R.S32.HI R49, RZ, 0x18, R52 ;  /* 0x00000018ff317819 */ /* 0x000fe20000011434 */
[----:B------:R-:W-:Y:S01]  /*68f0*/  IMAD R6, R47, R10, RZ ;  /* 0x0000000a2f067224 */ /* 0x000fe200078e02ff */
[----:B------:R-:W-:Y:S01]  /*6900*/  I2IP.S8.S32.SAT R68, R2, R0, R55 ;  /* 0x0000000002447239 */ /* 0x000fe20000001437 */
[-C--:B------:R-:W-:Y:S01]  /*6910*/  IMAD R5, R51, R50.reuse, R5 ;  /* 0x0000003233057224 */ /* 0x080fe200078e0205 */
[----:B------:R-:W-:Y:S01]  /*6920*/  SHF.L.U32 R52, R58, 0x10, RZ ;  /* 0x000000103a347819 */ /* 0x000fe200000006ff */
[----:B------:R-:W-:Y:S01]  /*6930*/  IMAD R11, R47, R11, RZ ;  /* 0x0000000b2f0b7224 */ /* 0x000fe200078e02ff */
[----:B------:R-:W-:Y:S01]  /*6940*/  SHF.R.S32.HI R51, RZ, 0x18, R57 ;  /* 0x00000018ff337819 */ /* 0x000fe20000011439 */
[----:B------:R-:W-:Y:S01]  /*6950*/  IMAD R6, R49, R50, R6 ;  /* 0x0000003231067224 */ /* 0x000fe200078e0206 */
[----:B------:R-:W-:Y:S01]  /*6960*/  SHF.R.S32.HI R52, RZ, 0x18, R52 ;  /* 0x00000018ff347819 */ /* 0x000fe20000011434 */
[C---:B------:R-:W-:Y:S02]  /*6970*/  IMAD R8, R47.reuse, R12, RZ ;  /* 0x0000000c2f087224 */ /* 0x040fe400078e02ff */
[----:B------:R-:W-:Y:S02]  /*6980*/  IMAD.MOV.U32 R49, RZ, RZ, R54 ;  /* 0x000000ffff317224 */ /* 0x000fe400078e0036 */
[----:B------:R-:W-:Y:S02]  /*6990*/  IMAD R9, R47, R13, RZ ;  /* 0x0000000d2f097224 */ /* 0x000fe400078e02ff */
[----:B------:R-:W-:Y:S01]  /*69a0*/  IMAD R11, R51, R50, R11 ;  /* 0x00000032330b7224 */ /* 0x000fe200078e020b */
[----:B------:R-:W-:Y:S01]  /*69b0*/  SHF.R.S32.HI R51, RZ, 0x18, R58 ;  /* 0x00000018ff337819 */ /* 0x000fe2000001143a */
[----:B------:R-:W-:Y:S02]  /*69c0*/  IMAD R10, R47, R14, RZ ;  /* 0x0000000e2f0a7224 */ /* 0x000fe400078e02ff */
[----:B------:R-:W-:Y:S01]  /*69d0*/  IMAD R8, R49, R50, R8 ;  /* 0x0000003231087224 */ /* 0x000fe200078e0208 */
[----:B------:R-:W-:Y:S01]  /*69e0*/  I2IP.S8.S32.SAT R69, R11, R6, RZ ;  /* 0x000000060b457239 */ /* 0x000fe200000014ff */
[----:B------:R-:W-:Y:S01]  /*69f0*/  IMAD R15, R47, R15, RZ ;  /* 0x0000000f2f0f7224 */ /* 0x000fe200078e02ff */
[----:B------:R-:W-:Y:S01]  /*6a00*/  PRMT R49, R59, 0x8880, RZ ;  /* 0x000088803b317816 */ /* 0x000fe200000000ff */
[----:B------:R-:W-:Y:S01]  /*6a10*/  IMAD R9, R52, R50, R9 ;  /* 0x0000003234097224 */ /* 0x000fe200078e0209 */
[----:B------:R-:W-:Y:S01]  /*6a20*/  I2IP.S8.S32.SAT R69, R5, R4, R69 ;  /* 0x0000000405457239 */ /* 0x000fe20000001445 */
[-C--:B------:R-:W-:Y:S01]  /*6a30*/  IMAD R10, R53, R50.reuse, R10 ;  /* 0x00000032350a7224 */ /* 0x080fe200078e020a */
[----:B------:R-:W-:Y:S01]  /*6a40*/  SHF.L.U32 R53, R59, 0x8, RZ ;  /* 0x000000083b357819 */ /* 0x000fe200000006ff */
[----:B------:R-:W-:Y:S01]  /*6a50*/  IMAD R15, R51, R50, R15 ;  /* 0x00000032330f7224 */ /* 0x000fe200078e020f */
[----:B------:R-:W-:Y:S01]  /*6a60*/  SHF.L.U32 R51, R59, 0x10, RZ ;  /* 0x000000103b337819 */ /* 0x000fe200000006ff */
[C---:B------:R-:W-:Y:S01]  /*6a70*/  IMAD R12, R47.reuse, R16, RZ ;  /* 0x000000102f0c7224 */ /* 0x040fe200078e02ff */
[----:B------:R-:W-:Y:S01]  /*6a80*/  SHF.R.S32.HI R53, RZ, 0x18, R53 ;  /* 0x00000018ff357819 */ /* 0x000fe20000011435 */
[C---:B------:R-:W-:Y:S01]  /*6a90*/  IMAD R13, R47.reuse, R17, RZ ;  /* 0x000000112f0d7224 */ /* 0x040fe200078e02ff */
[----:B------:R-:W-:Y:S01]  /*6aa0*/  SHF.R.S32.HI R51, RZ, 0x18, R51 ;  /* 0x00000018ff337819 */ /* 0x000fe20000011433 */
[----:B------:R-:W-:Y:S01]  /*6ab0*/  IMAD R14, R47, R18, RZ ;  /* 0x000000122f0e7224 */ /* 0x000fe200078e02ff */
[----:B------:R-:W-:Y:S01]  /*6ac0*/  I2IP.S8.S32.SAT R70, R15, R10, RZ ;  /* 0x0000000a0f467239 */ /* 0x000fe200000014ff */
[----:B------:R-:W-:Y:S01]  /*6ad0*/  IMAD R12, R49, R50, R12 ;  /* 0x00000032310c7224 */ /* 0x000fe200078e020c */
[----:B------:R-:W-:Y:S01]  /*6ae0*/  SHF.R.S32.HI R49, RZ, 0x18, R59 ;  /* 0x00000018ff317819 */ /* 0x000fe2000001143b */
[----:B------:R-:W-:Y:S01]  /*6af0*/  IMAD R19, R47, R19, RZ ;  /* 0x000000132f137224 */ /* 0x000fe200078e02ff */
[----:B------:R-:W-:Y:S01]  /*6b00*/  I2IP.S8.S32.SAT R70, R9, R8, R70 ;  /* 0x0000000809467239 */ /* 0x000fe20000001446 */
[-C--:B------:R-:W-:Y:S01]  /*6b10*/  IMAD R13, R51, R50.reuse, R13 ;  /* 0x00000032330d7224 */ /* 0x080fe200078e020d */
[C---:B------:R-:W-:Y:S01]  /*6b20*/  PRMT R51, R60.reuse, 0x8880, RZ ;  /* 0x000088803c337816 */ /* 0x040fe200000000ff */
[-C--:B------:R-:W-:Y:S01]  /*6b30*/  IMAD R14, R53, R50.reuse, R14 ;  /* 0x00000032350e7224 */ /* 0x080fe200078e020e */
[----:B------:R-:W-:Y:S01]  /*6b40*/  PRMT R53, R61, 0x8880, RZ ;  /* 0x000088803d357816 */ /* 0x000fe200000000ff */
[----:B------:R-:W-:Y:S01]  /*6b50*/  IMAD R19, R49, R50, R19 ;  /* 0x0000003231137224 */ /* 0x000fe200078e0213 */
[----:B------:R-:W-:Y:S01]  /*6b60*/  MOV R49, R51 ;  /* 0x0000003300317202 */ /* 0x000fe20000000f00 */
[----:B------:R-:W-:Y:S02]  /*6b70*/  IMAD R16, R47, R20, RZ ;  /* 0x000000142f107224 */ /* 0x000fe400078e02ff */
[C---:B------:R-:W-:Y:S01]  /*6b80*/  IMAD.U32 R52, R60.reuse, 0x10000, RZ ;  /* 0x000100003c347824 */ /* 0x040fe200078e00ff */
[----:B------:R-:W-:Y:S01]  /*6b90*/  I2IP.S8.S32.SAT R71, R19, R14, RZ ;  /* 0x0000000e13477239 */ /* 0x000fe200000014ff */
[----:B------:R-:W-:Y:S01]  /*6ba0*/  IMAD R16, R49, R50, R16 ;  /* 0x0000003231107224 */ /* 0x000fe200078e0210 */
[----:B------:R-:W-:Y:S01]  /*6bb0*/  SHF.L.U32 R49, R60, 0x8, RZ ;  /* 0x000000083c317819 */ /* 0x000fe200000006ff */
[C---:B------:R-:W-:Y:S01]  /*6bc0*/  IMAD R17, R47.reuse, R21, RZ ;  /* 0x000000152f117224 */ /* 0x040fe200078e02ff */
[----:B------:R-:W-:Y:S01]  /*6bd0*/  SHF.R.S32.HI R51, RZ, 0x18, R52 ;  /* 0x00000018ff337819 */ /* 0x000fe20000011434 */
[C---:B------:R-:W-:Y:S01]  /*6be0*/  IMAD R18, R47.reuse, R22, RZ ;  /* 0x000000162f127224 */ /* 0x040fe200078e02ff */
[----:B------:R-:W-:Y:S01]  /*6bf0*/  SHF.R.S32.HI R49, RZ, 0x18, R49 ;  /* 0x00000018ff317819 */ /* 0x000fe20000011431 */
[----:B------:R-:W-:Y:S01]  /*6c00*/  IMAD R23, R47, R23, RZ ;  /* 0x000000172f177224 */ /* 0x000fe200078e02ff */
[----:B------:R-:W-:Y:S01]  /*6c10*/  I2IP.S8.S32.SAT R71, R13, R12, R71 ;  /* 0x0000000c0d477239 */ /* 0x000fe20000001447 */
[----:B------:R-:W-:Y:S01]  /*6c20*/  IMAD R17, R51, R50, R17 ;  /* 0x0000003233117224 */ /* 0x000fe200078e0211 */
[C---:B------:R-:W-:Y:S01]  /*6c30*/  SHF.L.U32 R52, R61.reuse, 0x10, RZ ;  /* 0x000000103d347819 */ /* 0x040fe200000006ff */
[----:B------:R-:W-:Y:S01]  /*6c40*/  IMAD.SHL.U32 R54, R61, 0x100, RZ ;  /* 0x000001003d367824 */ /* 0x000fe200078e00ff */
[----:B------:R-:W-:Y:S01]  /*6c50*/  SHF.R.S32.HI R51, RZ, 0x18, R60 ;  /* 0x00000018ff337819 */ /* 0x000fe2000001143c */
[----:B------:R-:W-:Y:S01]  /*6c60*/  IMAD R20, R47, R24, RZ ;  /* 0x000000182f147224 */ /* 0x000fe200078e02ff */
[----:B------:R1:W-:Y:S01]  /*6c70*/  STS.128 [R95+UR49+0x4400], R68 ;  /* 0x004400445f007988 */ /* 0x0003e20008000c31 */
[-C--:B------:R-:W-:Y:S01]  /*6c80*/  IMAD R18, R49, R50.reuse, R18 ;  /* 0x0000003231127224 */ /* 0x080fe200078e0212 */
[----:B------:R-:W-:Y:S01]  /*6c90*/  SHF.R.S32.HI R52, RZ, 0x18, R52 ;  /* 0x00000018ff347819 */ /* 0x000fe20000011434 */
[----:B------:R-:W-:Y:S01]  /*6ca0*/  IMAD R21, R47, R25, RZ ;  /* 0x000000192f157224 */ /* 0x000fe200078e02ff */
[----:B------:R-:W-:Y:S01]  /*6cb0*/  SHF.R.S32.HI R49, RZ, 0x18, R54 ;  /* 0x00000018ff317819 */ /* 0x000fe20000011436 */
[----:B------:R-:W-:Y:S01]  /*6cc0*/  IMAD R23, R51, R50, R23 ;  /* 0x0000003233177224 */ /* 0x000fe200078e0217 */
[----:B------:R-:W-:Y:S01]  /*6cd0*/  SHF.R.S32.HI R51, RZ, 0x18, R61 ;  /* 0x00000018ff337819 */ /* 0x000fe2000001143d */
[----:B------:R-:W-:Y:S01]  /*6ce0*/  IMAD R22, R47, R26, RZ ;  /* 0x0000001a2f167224 */ /* 0x000fe200078e02ff */
[----:B------:R-:W-:Y:S01]  /*6cf0*/  SHF.R.S32.HI R54, RZ, 0x18, R63 ;  /* 0x00000018ff367819 */ /* 0x000fe2000001143f */
[----:B------:R-:W-:Y:S01]  /*6d00*/  IMAD R20, R53, R50, R20 ;  /* 0x0000003235147224 */ /* 0x000fe200078e0214 */
[----:B------:R-:W-:Y:S01]  /*6d10*/  I2IP.S8.S32.SAT R76, R23, R18, RZ ;  /* 0x00000012174c7239 */ /* 0x000fe200000014ff */
[----:B------:R-:W-:Y:S01]  /*6d20*/  IMAD R27, R47, R27, RZ ;  /* 0x0000001b2f1b7224 */ /* 0x000fe200078e02ff */
[----:B------:R-:W-:Y:S01]  /*6d30*/  SHF.L.U32 R53, R62, 0x8, RZ ;  /* 0x000000083e357819 */ /* 0x000fe200000006ff */
[-C--:B------:R-:W-:Y:S01]  /*6d40*/  IMAD R21, R52, R50.reuse, R21 ;  /* 0x0000003234157224 */ /* 0x080fe200078e0215 */
[C---:B------:R-:W-:Y:S01]  /*6d50*/  SHF.L.U32 R52, R62.reuse, 0x10, RZ ;  /* 0x000000103e347819 */ /* 0x040fe200000006ff */
[----:B------:R-:W-:Y:S01]  /*6d60*/  IMAD R22, R49, R50, R22 ;  /* 0x0000003231167224 */ /* 0x000fe200078e0216 */
[----:B------:R-:W-:Y:S01]  /*6d70*/  PRMT R49, R62, 0x8880, RZ ;  /* 0x000088803e317816 */ /* 0x000fe200000000ff */
[----:B------:R-:W-:Y:S01]  /*6d80*/  IMAD R24, R47, R28, RZ ;  /* 0x0000001c2f187224 */ /* 0x000fe200078e02ff */
[----:B------:R-:W-:Y:S01]  /*6d90*/  I2IP.S8.S32.SAT R76, R17, R16, R76 ;  /* 0x00000010114c7239 */ /* 0x000fe2000000144c */
[----:B------:R-:W-:Y:S01]  /*6da0*/  IMAD R27, R51, R50, R27 ;  /* 0x00000032331b7224 */ /* 0x000fe200078e021b */
[----:B------:R-:W-:Y:S01]  /*6db0*/  SHF.R.S32.HI R51, RZ, 0x18, R52 ;  /* 0x00000018ff337819 */ /* 0x000fe20000011434 */
[C---:B------:R-:W-:Y:S01]  /*6dc0*/  IMAD R25, R47.reuse, R29, RZ ;  /* 0x0000001d2f197224 */ /* 0x040fe200078e02ff */
[----:B------:R-:W-:Y:S01]  /*6dd0*/  SHF.R.S32.HI R53, RZ, 0x18, R53 ;  /* 0x00000018ff357819 */ /* 0x000fe20000011435 */
[----:B------:R-:W-:Y:S01]  /*6de0*/  IMAD R26, R47, R30, RZ ;  /* 0x0000001e2f1a7224 */ /* 0x000fe200078e02ff */
[----:B------:R-:W-:Y:S01]  /*6df0*/  I2IP.S8.S32.SAT R77, R27, R22, RZ ;  /* 0x000000161b4d7239 */ /* 0x000fe200000014ff */
[-C--:B------:R-:W-:Y:S01]  /*6e00*/  IMAD R24, R49, R50.reuse, R24 ;  /* 0x0000003231187224 */ /* 0x080fe200078e0218 */
[----:B------:R-:W-:Y:S01]  /*6e10*/  SHF.L.U32 R52, R63, 0x10, RZ ;  /* 0x000000103f347819 */ /* 0x000fe200000006ff */
[----:B------:R-:W-:Y:S01]  /*6e20*/  IMAD R25, R51, R50, R25 ;  /* 0x0000003233197224 */ /* 0x000fe200078e0219 */
[----:B------:R-:W-:Y:S01]  /*6e30*/  I2IP.S8.S32.SAT R77, R21, R20, R77 ;  /* 0x00000014154d7239 */ /* 0x000fe2000000144d */
[----:B------:R-:W-:Y:S01]  /*6e40*/  IMAD R26, R53, R50, R26 ;  /* 0x00000032351a7224 */ /* 0x000fe200078e021a */
[----:B------:R-:W-:Y:S01]  /*6e50*/  SHF.R.S32.HI R49, RZ, 0x18, R62 ;  /* 0x00000018ff317819 */ /* 0x000fe2000001143e */
[----:B------:R-:W-:Y:S01]  /*6e60*/  IMAD R31, R47, R31, RZ ;  /* 0x0000001f2f1f7224 */ /* 0x000fe200078e02ff */
[C---:B------:R-:W-:Y:S01]  /*6e70*/  PRMT R51, R63.reuse, 0x8880, RZ ;  /* 0x000088803f337816 */ /* 0x040fe200000000ff */
[----:B------:R-:W-:Y:S01]  /*6e80*/  IMAD.SHL.U32 R53, R63, 0x100, RZ ;  /* 0x000001003f357824 */ /* 0x000fe200078e00ff */
[----:B------:R-:W-:Y:S01]  /*6e90*/  SHF.R.S32.HI R52, RZ, 0x18, R52 ;  /* 0x00000018ff347819 */ /* 0x000fe20000011434 */
[C---:B------:R-:W-:Y:S02]  /*6ea0*/  IMAD R28, R47.reuse, R32, RZ ;  /* 0x000000202f1c7224 */ /* 0x040fe400078e02ff */
[----:B------:R-:W-:Y:S01]  /*6eb0*/  IMAD R29, R47, R33, RZ ;  /* 0x000000212f1d7224 */ /* 0x000fe200078e02ff */
[----:B------:R-:W-:Y:S01]  /*6ec0*/  SHF.R.S32.HI R53, RZ, 0x18, R53 ;  /* 0x00000018ff357819 */ /* 0x000fe20000011435 */
[-C--:B------:R-:W-:Y:S02]  /*6ed0*/  IMAD R31, R49, R50.reuse, R31 ;  /* 0x00000032311f7224 */ /* 0x080fe400078e021f */
[----:B------:R-:W-:Y:S02]  /*6ee0*/  IMAD R28, R51, R50, R28 ;  /* 0x00000032331c7224 */ /* 0x000fe400078e021c */
[----:B------:R-:W-:Y:S01]  /*6ef0*/  IMAD R30, R47, R34, RZ ;  /* 0x000000222f1e7224 */ /* 0x000fe200078e02ff */
[----:B------:R-:W-:Y:S01]  /*6f00*/  I2IP.S8.S32.SAT R55, R31, R26, RZ ;  /* 0x0000001a1f377239 */ /* 0x000fe200000014ff */
[----:B------:R-:W-:Y:S02]  /*6f10*/  IMAD R29, R52, R50, R29 ;  /* 0x00000032341d7224 */ /* 0x000fe400078e021d */
[----:B------:R-:W-:Y:S01]  /*6f20*/  IMAD R35, R47, R35, RZ ;  /* 0x000000232f237224 */ /* 0x000fe200078e02ff */
[----:B------:R-:W-:Y:S01]  /*6f30*/  I2IP.S8.S32.SAT R78, R25, R24, R55 ;  /* 0x00000018194e7239 */ /* 0x000fe20000001437 */
[-C--:B------:R-:W-:Y:S01]  /*6f40*/  IMAD R30, R53, R50.reuse, R30 ;  /* 0x00000032351e7224 */ /* 0x080fe200078e021e */
[----:B------:R-:W-:Y:S01]  /*6f50*/  LEA R55, R100, UR49, 0x3 ;  /* 0x0000003164377c11 */ /* 0x000fe2000f8e18ff */
[----:B------:R-:W-:Y:S05]  /*6f60*/  IMAD R35, R54, R50, R35 ;  /* 0x0000003236237224 */ /* 0x000fea00078e0223 */
[----:B------:R-:W-:Y:S04]  /*6f70*/  I2IP.S8.S32.SAT R73, R35, R30, RZ ;  /* 0x0000001e23497239 */ /* 0x000fe800000014ff */
[----:B------:R-:W-:Y:S05]  /*6f80*/  I2IP.S8.S32.SAT R79, R29, R28, R73 ;  /* 0x0000001c1d4f7239 */ /* 0x000fea0000001449 */
[----:B------:R1:W-:Y:S01]  /*6f90*/  STS.128 [R109+0x4410], R76 ;  /* 0x0044104c6d007388 */ /* 0x0003e20000000c00 */
[----:B------:R-:W-:Y:S01]  /*6fa0*/  @!PT LDS RZ, [RZ] ;  /* 0x00000000fffff984 */ /* 0x000fe20000000800 */
[----:B------:R-:W-:Y:S01]  /*6fb0*/  @!PT LDS RZ, [RZ] ;  /* 0x00000000fffff984 */ /* 0x000fe20000000800 */
[----:B------:R-:W-:Y:S01]  /*6fc0*/  @!PT LDS RZ, [RZ] ;  /* 0x00000000fffff984 */ /* 0x000fe20000000800 */
[----:B------:R-:W-:Y:S01]  /*6fd0*/  @!PT LDS RZ, [RZ] ;  /* 0x00000000fffff984 */ /* 0x000fe20000000800 */
[----:B------:R2:W-:Y:S07]  /*6fe0*/  MEMBAR.ALL.CTA ;  /* 0x0000000000007992 */ /* 0x0005ee0000008000 */
[----:B--2---:R-:W2:Y:S02]  /*6ff0*/  FENCE.VIEW.ASYNC.S ;  /* 0x00000000000073c6 */ /* 0x004ea40000000000 */
[----:B--2---:R-:W-:Y:S06]  /*7000*/  BAR.SYNC.DEFER_BLOCKING 0x1, 0x80 ;  /* 0x0042000000007b1d */ /* 0x004fec0000010000 */
[----:B------:R-:W-:Y:S05]  /*7010*/  @P0 BRA `(.L_x_116) ;  /* 0x0000000000280947 */ /* 0x000fea0003800000 */
[----:B------:R-:W-:Y:S02]  /*7020*/  UIADD3 UR4, UPT, UPT, UR49, 0x4400, URZ ;  /* 0x0000440031047890 */ /* 0x000fe4000fffe0ff */
[----:B------:R-:W-:Y:S01]  /*7030*/  UIADD3 UR6, UP0, UPT, UR52, 0x680, URZ ;  /* 0x0000068034067890 */ /* 0x000fe2000ff1e0ff */
[----:B------:R-:W-:Y:S03]  /*7040*/  UMOV UR43, UR36 ;  /* 0x00000024002b7c82 */ /* 0x000fe60008000000 */
[----:B------:R-:W-:Y:S01]  /*7050*/  MOV R104, UR4 ;  /* 0x0000000400687c02 */ /* 0x000fe20008000f00 */
[----:B------:R-:W-:Y:S03]  /*7060*/  UIADD3.X UR7, UPT, UPT, URZ, UR53, URZ, UP0, !UPT ;  /* 0x00000035ff077290 */ /* 0x000fe600087fe4ff */
[----:B------:R-:W-:Y:S11]  /*7070*/  R2UR UR40, R104 ;  /* 0x00000000682872ca */ /* 0x000ff600000e0000 */
[----:B------:R-:W-:Y:S02]  /*7080*/  @!UPT UIADD3 URZ, UPT, UPT, URZ, URZ, URZ ;  /* 0x000000fffffff290 */ /* 0x000fe4000fffe0ff */
[----:B------:R2:W-:Y:S01]  /*7090*/  UTMASTG.3D [UR40], [UR6] ;  /* 0x00000028060073b5 */ /* 0x0005e20008010000 */
[----:B------:R0:W-:Y:S01]  /*70a0*/  UTMACMDFLUSH ;  /* 0x00000000000079b7 */ /* 0x0001e20000000000 */
[----:B--2---:R-:W-:Y:S04]  /*70b0*/  DEPBAR.LE SB0, 0x1 ;  /* 0x000080400000791a */ /* 0x004fe80000000000 */
.L_x_116:
[----:B------:R-:W-:Y:S05]  /*70c0*/  BSYNC.RECONVERGENT B0 ;  /* 0x0000000000007941 */ /* 0x000fea0003800200 */
.L_x_115:
[----:B------:R-:W-:Y:S06]  /*70d0*/  BAR.SYNC.DEFER_BLOCKING 0x1, 0x80 ;  /* 0x0042000000007b1d */ /* 0x000fec0000010000 */
[----:B------:R-:W2:Y:S01]  /*70e0*/  @P6 SYNCS.PHASECHK.TRANS64.TRYWAIT P0, [R55+URZ+0x140], R74 ;  /* 0x0001404a370065a7 */ /* 0x000ea200080011ff */
[----:B------:R-:W-:Y:S01]  /*70f0*/  BSSY B1, `(.L_x_117) ;  /* 0x000001f000017945 */ /* 0x000fe20003800000 */
[----:B--2---:R-:W-:Y:S03]  /*7100*/  @P6 SEL R64, RZ, 0x1, !P0 ;  /* 0x00000001ff406807 */ /* 0x004fe60004000000 */
[----:B------:R-:W-:Y:S05]  /*7110*/  @!P6 BRA `(.L_x_118) ;  /* 0x000000000070e947 */ /* 0x000fea0003800000 */
[----:B------:R-:W-:Y:S01]  /*7120*/  ISETP.NE.AND P1, PT, R65, RZ, PT ;  /* 0x000000ff4100720c */ /* 0x000fe20003f25270 */
[----:B------:R-:W-:Y:S01]  /*7130*/  BSSY B0, `(.L_x_119) ;  /* 0x0000008000007945 */ /* 0x000fe20003800000 */
[----:B------:R-:W-:Y:S11]  /*7140*/  ISETP.NE.AND P0, PT, R64, RZ, PT ;  /* 0x000000ff4000720c */ /* 0x000ff60003f05270 */
[----:B------:R-:W-:Y:S04]  /*7150*/  @P1 IMAD R3, R100, 0x1000, R67 ;  /* 0x0000100064031824 */ /* 0x000fe800078e0243 */
[----:B------:R-:W-:Y:S01]  /*7160*/  @P1 IMAD.IADD R2, R66, 0x1, R3 ;  /* 0x0000000142021824 */ /* 0x000fe200078e0203 */
[----:B------:R-:W-:Y:S06]  /*7170*/  @P0 BRA `(.L_x_120) ;  /* 0x00000000000c0947 */ /* 0x000fec0003800000 */
[----:B------:R-:W-:Y:S04]  /*7180*/  SHF.L.U32 R0, R99, 0x1f, RZ ;  /* 0x0000001f63007819 */ /* 0x000fe800000006ff */
[----:B------:R-:W2:Y:S02]  /*7190*/  SYNCS.PHASECHK.TRANS64.TRYWAIT P0, [R55+URZ+0x140], R0 ;  /* 0x00014000370075a7 */ /* 0x000ea400080011ff */
[----:B--2---:R-:W-:Y:S05]  /*71a0*/  @!P0 BRA `(.L_x_121) ;  /* 0x0000003800548947 */ /* 0x004fea0003800000 */
.L_x_120:
[----:B------:R-:W-:Y:S05]  /*71b0*/  BSYNC B0 ;  /* 0x0000000000007941 */ /* 0x000fea0003800000 */
.L_x_119:
[----:B------:R-:W-:Y:S01]  /*71c0*/  ISETP.NE.AND P0, PT, R65, RZ, PT ;  /* 0x000000ff4100720c */ /* 0x000fe20003f05270 */
[----:B--2---:R-:W-:Y:S02]  /*71d0*/  VIADD R55, R55, 0x160 ;  /* 0x0000016037377836 */ /* 0x004fe40000000000 */
[----:B------:R-:W-:Y:S02]  /*71e0*/  IMAD.U32 R0, RZ, RZ, UR37 ;  /* 0x00000025ff007e24 */ /* 0x000fe4000f8e00ff */
[----:B------:R-:W-:Y:S03]  /*71f0*/  VIADD R100, R100, 0x1 ;  /* 0x0000000164647836 */ /* 0x000fe60000000000 */
[----:B------:R-:W-:Y:S05]  /*7200*/  PRMT R0, R0, 0x654, R55 ;  /* 0x0000065400007816 */ /* 0x000fea0000000037 */
[----:B------:R2:W3:Y:S04]  /*7210*/  @P0 LDS.128 R56, [R3+0x400] ;  /* 0x0004000003380984 */ /* 0x0004e80000000c00 */
[----:B------:R2:W4:Y:S01]  /*7220*/  @P0 LDS.128 R60, [R2+0x410] ;  /* 0x00041000023c0984 */ /* 0x0005220000000c00 */
        /* <DEDUP_REMOVED lines=10> */
[----:B--23--:R-:W-:Y:S02]  /*72d0*/  LOP3.LUT R99, R99, R0, RZ, 0x3c, !PT ;  /* 0x0000000063637212 */ /* 0x00cfe400078e3cff */
.L_x_118:
[----:B------:R-:W-:Y:S05]  /*72e0*/  BSYNC B1 ;  /* 0x0000000000017941 */ /* 0x000fea0003800000 */
.L_x_117:
[----:B------:R-:W-:Y:S05]  /*72f0*/  VIADD R3, R48, 0x40 ;  /* 0x0000004030037836 */ /* 0x000fea0000000000 */
[----:B------:R-:W-:Y:S04]  /*7300*/  SHF.R.U32.HI R3, RZ, 0x15, R3 ;  /* 0x00000015ff037819 */ /* 0x000fe80000011603 */
[----:B------:R-:W-:Y:S11]  /*7310*/  LOP3.LUT P0, RZ, R3, 0x3, R96, 0x48, !PT ;  /* 0x0000000303ff7812 */ /* 0x000ff60007804860 */
[----:B------:R-:W-:Y:S02]  /*7320*/  @!UPT UIADD3 URZ, UPT, UPT, URZ, URZ, URZ ;  /* 0x000000fffffff290 */ /* 0x000fe4000fffe0ff */
[----:B------:R-:W-:Y:S05]  /*7330*/  @!P0 BRA `(.L_x_122) ;  /* 0x0000000000408947 */ /* 0x000fea0003800000 */
[----:B------:R-:W2:Y:S01]  /*7340*/  LDCU.64 UR8, c[0x4][0x78] ;  /* 0x01000f00ff0877ac */ /* 0x000ea20008000a00 */
[----:B------:R-:W-:Y:S01]  /*7350*/  MOV R3, 0x0 ;  /* 0x0000000000037802 */ /* 0x000fe20000000f00 */
[----:B------:R-:W-:Y:S02]  /*7360*/  HFMA2 R12, -RZ, RZ, 0, 5.9604644775390625e-08 ;  /* 0x00000001ff0c7431 */ /* 0x000fe400000001ff */
[----:B------:R-:W-:Y:S02]  /*7370*/  IMAD.MOV.U32 R8, RZ, RZ, 0x192 ;  /* 0x00000192ff087424 */ /* 0x000fe400078e00ff */
[----:B------:R-:W-:Y:S01]  /*7380*/  IMAD.MOV.U32 R13, RZ, RZ, RZ ;  /* 0x000000ffff0d7224 */ /* 0x000fe200078e00ff */
[----:B------:R-:W3:Y:S01]  /*7390*/  LDCU.64 UR6, c[0x4][0x80] ;  /* 0x01001000ff0677ac */ /* 0x000ee20008000a00 */
[----:B------:R-:W1:Y:S01]  /*73a0*/  LDC.64 R2, c[0x4][R3] ;  /* 0x0100000003027b82 */ /* 0x000e620000000a00 */
[----:B------:R-:W5:Y:S01]  /*73b0*/  LDCU.64 UR4, c[0x4][0x18] ;  /* 0x01000300ff0477ac */ /* 0x000f620008000a00 */
[----:B--2---:R-:W-:Y:S01]  /*73c0*/  MOV R5, UR9 ;  /* 0x0000000900057c02 */ /* 0x004fe20008000f00 */
[----:B------:R-:W-:Y:S01]  /*73d0*/  IMAD.U32 R4, RZ, RZ, UR8 ;  /* 0x00000008ff047e24 */ /* 0x000fe2000f8e00ff */
[----:B---3--:R-:W-:Y:S01]  /*73e0*/  MOV R7, UR7 ;  /* 0x0000000700077c02 */ /* 0x008fe20008000f00 */
[----:B------:R-:W-:Y:S01]  /*73f0*/  IMAD.U32 R6, RZ, RZ, UR6 ;  /* 0x00000006ff067e24 */ /* 0x000fe2000f8e00ff */
[----:B-----5:R-:W-:Y:S01]  /*7400*/  MOV R11, UR5 ;  /* 0x00000005000b7c02 */ /* 0x020fe20008000f00 */
[----:B------:R-:W-:Y:S02]  /*7410*/  IMAD.U32 R10, RZ, RZ, UR4 ;  /* 0x00000004ff0a7e24 */ /* 0x000fe4000f8e00ff */
[----:B------:R-:W-:Y:S07]  /*7420*/  LEPC R20, `(.L_x_122) ;  /* 0x000000001014794e */ /* 0x000fee0000000000 */
[----:B-1--4-:R-:W-:Y:S05]  /*7430*/  CALL.ABS.NOINC R2 ;  /* 0x0000000002007343 */ /* 0x012fea0003c00000 */
.L_x_122:
[----:B------:R-:W-:Y:S01]  /*7440*/  SHF.L.U32 R51, R56, 0x10, RZ ;  /* 0x0000001038337819 */ /* 0x000fe200000006ff */
[----:B------:R-:W-:Y:S05]  /*7450*/  WARPSYNC.ALL ;  /* 0x0000000000007948 */ /* 0x000fea0003800000 */
[----:B------:R-:W-:Y:S01]  /*7460*/  R2UR UR4, R48 ;  /* 0x00000000300472ca */ /* 0x000fe200000e0000 */
[----:B------:R-:W-:Y:S01]  /*7470*/  BSSY.RECONVERGENT B0, `(.L_x_123) ;  /* 0x0000099000007945 */ /* 0x000fe20003800200 */
[C---:B------:R-:W-:Y:S02]  /*7480*/  PRMT R49, R56.reuse, 0x8880, RZ ;  /* 0x0000888038317816 */ /* 0x040fe400000000ff */
[----:B------:R-:W-:Y:S02]  /*7490*/  SHF.R.S32.HI R51, RZ, 0x18, R51 ;  /* 0x00000018ff337819 */ /* 0x000fe40000011433 */
[----:B------:R-:W-:Y:S02]  /*74a0*/  SHF.L.U32 R52, R56, 0x8, RZ ;  /* 0x0000000838347819 */ /* 0x000fe400000006ff */
[----:B------:R-:W-:Y:S02]  /*74b0*/  SHF.L.U32 R53, R57, 0x8, RZ ;  /* 0x0000000839357819 */ /* 0x000fe400000006ff */
[----:B------:R-:W-:Y:S02]  /*74c0*/  SHF.R.S32.HI R54, RZ, 0x18, R58 ;  /* 0x00000018ff367819 */ /* 0x000fe4000001143a */
[----:B------:R-:W-:Y:S01]  /*74d0*/  SHF.R.S32.HI R53, RZ, 0x18, R53 ;  /* 0x00000018ff357819 */ /* 0x000fe20000011435 */
[----:B------:R-:W-:Y:S01]  /*74e0*/  LDTM.16dp32bit_t0_t15.x32 R4, tmem[UR4+0x40] ;  /* 0x00004004000479ee */ /* 0x000fe20008a80000 */
[----:B------:R-:W2:Y:S01]  /*74f0*/  LDTM.16dp32bit_t16_t31.x32 R4, tmem[UR4+0x60] ;  /* 0x00006004000479ee */ /* 0x000ea20008aa0000 */
[----:B----4-:R-:W-:Y:S02]  /*7500*/  SHF.L.U32 R55, R62, 0x8, RZ ;  /* 0x000000083e377819 */ /* 0x010fe400000006ff */
[----:B------:R-:W-:Y:S02]  /*7510*/  ISETP.NE.AND P0, PT, R105, RZ, PT ;  /* 0x000000ff6900720c */ /* 0x000fe40003f05270 */
[----:B------:R-:W-:Y:S02]  /*7520*/  SHF.R.S32.HI R55, RZ, 0x18, R55 ;  /* 0x00000018ff377819 */ /* 0x000fe40000011437 */
[----:B------:R-:W-:Y:S01]  /*7530*/  ISETP.NE.AND P6, PT, R72, RZ, PT ;  /* 0x000000ff4800720c */ /* 0x000fe20003fc5270 */
[C---:B--2---:R-:W-:Y:S02]  /*7540*/  IMAD R0, R47.reuse, R4, RZ ;  /* 0x000000042f007224 */ /* 0x044fe400078e02ff */
        /* <DEDUP_REMOVED lines=12> */
[C---:B------:R-:W-:Y:S01]  /*7610*/  IMAD R4, R47.reuse, R8, RZ ;  /* 0x000000082f047224 */ /* 0x040fe200078e02ff */
[----:B------:R-:W-:Y:S01]  /*7620*/  SHF.L.U32 R52, R58, 0x10, RZ ;  /* 0x000000103a347819 */ /* 0x000fe200000006ff */
[----:B------:R-:W-:Y:S01]  /*7630*/  IMAD R5, R47, R9, RZ ;  /* 0x000000092f057224 */ /* 0x000fe200078e02ff */
[----:B-1----:R-:W-:Y:S01]  /*7640*/  I2IP.S8.S32.SAT R69, R7, R3, RZ ;  /* 0x0000000307457239 */ /* 0x002fe200000014ff */
[----:B------:R-:W-:Y:S01]  /*7650*/  IMAD R6, R47, R10, RZ ;  /* 0x0000000a2f067224 */ /* 0x000fe200078e02ff */
[----:B------:R-:W-:Y:S01]  /*7660*/  SHF.R.S32.HI R52, RZ, 0x18, R52 ;  /* 0x00000018ff347819 */ /* 0x000fe20000011434 */
[----:B------:R-:W-:Y:S01]  /*7670*/  IMAD R4, R49, R50, R4 ;  /* 0x0000003231047224 */ /* 0x000fe200078e0204 */
[----:B------:R-:W-:Y:S01]  /*7680*/  I2IP.S8.S32.SAT R68, R2, R0, R69 ;  /* 0x0000000002447239 */ /* 0x000fe20000001445 */
[-C--:B------:R-:W-:Y:S01]  /*7690*/  IMAD R5, R51, R50.reuse, R5 ;  /* 0x0000003233057224 */ /* 0x080fe200078e0205 */
[----:B------:R-:W-:Y:S01]  /*76a0*/  SHF.R.S32.HI R49, RZ, 0x18, R57 ;  /* 0x00000018ff317819 */ /* 0x000fe20000011439 */
[----:B------:R-:W-:Y:S01]  /*76b0*/  IMAD R11, R47, R11, RZ ;  /* 0x0000000b2f0b7224 */ /* 0x000fe200078e02ff */
[C---:B------:R-:W-:Y:S01]  /*76c0*/  PRMT R51, R58.reuse, 0x8880, RZ ;  /* 0x000088803a337816 */ /* 0x040fe200000000ff */
[----:B------:R-:W-:Y:S01]  /*76d0*/  IMAD R6, R53, R50, R6 ;  /* 0x0000003235067224 */ /* 0x000fe200078e0206 */
[----:B------:R-:W-:Y:S01]  /*76e0*/  SHF.L.U32 R53, R58, 0x8, RZ ;  /* 0x000000083a357819 */ /* 0x000fe200000006ff */
[C---:B------:R-:W-:Y:S02]  /*76f0*/  IMAD R8, R47.reuse, R12, RZ ;  /* 0x0000000c2f087224 */ /* 0x040fe400078e02ff */
[----:B------:R-:W-:Y:S01]  /*7700*/  IMAD R9, R47, R13, RZ ;  /* 0x0000000d2f097224 */ /* 0x000fe200078e02ff */
[----:B------:R-:W-:Y:S01]  /*7710*/  SHF.R.S32.HI R53, RZ, 0x18, R53 ;  /* 0x00000018ff357819 */ /* 0x000fe20000011435 */
[----:B------:R-:W-:Y:S01]  /*7720*/  IMAD R11, R49, R50, R11 ;  /* 0x00000032310b7224 */ /* 0x000fe200078e020b */
[----:B------:R-:W-:Y:S01]  /*7730*/  PRMT R49, R59, 0x8880, RZ ;  /* 0x000088803b317816 */ /* 0x000fe200000000ff */
[----:B------:R-:W-:Y:S02]  /*7740*/  IMAD R10, R47, R14, RZ ;  /* 0x0000000e2f0a7224 */ /* 0x000fe400078e02ff */
[----:B------:R-:W-:Y:S01]  /*7750*/  IMAD R8, R51, R50, R8 ;  /* 0x0000003233087224 */ /* 0x000fe200078e0208 */
[----:B------:R-:W-:Y:S01]  /*7760*/  I2IP.S8.S32.SAT R70, R11, R6, RZ ;  /* 0x000000060b467239 */ /* 0x000fe200000014ff */
[-C--:B------:R-:W-:Y:S01]  /*7770*/  IMAD R9, R52, R50.reuse, R9 ;  /* 0x0000003234097224 */ /* 0x080fe200078e0209 */
[----:B------:R-:W-:Y:S01]  /*7780*/  SHF.L.U32 R51, R59, 0x10, RZ ;  /* 0x000000103b337819 */ /* 0x000fe200000006ff */
[----:B------:R-:W-:Y:S01]  /*7790*/  IMAD R10, R53, R50, R10 ;  /* 0x00000032350a7224 */ /* 0x000fe200078e020a */
[----:B------:R-:W-:Y:S01]  /*77a0*/  I2IP.S8.S32.SAT R69, R5, R4, R70 ;  /* 0x0000000405457239 */ /* 0x000fe20000001446 */
[----:B------:R-:W-:Y:S01]  /*77b0*/  IMAD R15, R47, R15, RZ ;  /* 0x0000000f2f0f7224 */ /* 0x000fe200078e02ff */
[----:B------:R-:W-:Y:S01]  /*77c0*/  SHF.R.S32.HI R51, RZ, 0x18, R51 ;  /* 0x00000018ff337819 */ /* 0x000fe20000011433 */
[----:B------:R-:W-:Y:S01]  /*77d0*/  IMAD.SHL.U32 R53, R59, 0x100, RZ ;  /* 0x000001003b357824 */ /* 0x000fe200078e00ff */
[----:B------:R-:W-:Y:S01]  /*77e0*/  SHF.R.S32.HI R52, RZ, 0x18, R59 ;  /* 0x00000018ff347819 */ /* 0x000fe2000001143b */
[C---:B------:R-:W-:Y:S02]  /*77f0*/  IMAD R12, R47.reuse, R16, RZ ;  /* 0x000000102f0c7224 */ /* 0x040fe400078e02ff */
[----:B------:R-:W-:Y:S01]  /*7800*/  IMAD R13, R47, R17, RZ ;  /* 0x000000112f0d7224 */ /* 0x000fe200078e02ff */
[----:B------:R-:W-:Y:S01]  /*7810*/  SHF.R.S32.HI R53, RZ, 0x18, R53 ;  /* 0x00000018ff357819 */ /* 0x000fe20000011435 */
[----:B------:R-:W-:Y:S01]  /*7820*/  IMAD R15, R54, R50, R15 ;  /* 0x00000032360f7224 */ /* 0x000fe200078e020f */
[----:B------:R-:W-:Y:S01]  /*7830*/  SHF.L.U32 R54, R61, 0x10, RZ ;  /* 0x000000103d367819 */ /* 0x000fe200000006ff */
[----:B------:R-:W-:Y:S02]  /*7840*/  IMAD R14, R47, R18, RZ ;  /* 0x000000122f0e7224 */ /* 0x000fe400078e02ff */
[----:B------:R-:W-:Y:S01]  /*7850*/  IMAD R12, R49, R50, R12 ;  /* 0x00000032310c7224 */ /* 0x000fe200078e020c */
[----:B------:R-:W-:Y:S01]  /*7860*/  I2IP.S8.S32.SAT R71, R15, R10, RZ ;  /* 0x0000000a0f477239 */ /* 0x000fe200000014ff */
[----:B------:R-:W-:Y:S01]  /*7870*/  IMAD R19, R47, R19, RZ ;  /* 0x000000132f137224 */ /* 0x000fe200078e02ff */
[----:B------:R-:W-:Y:S01]  /*7880*/  PRMT R49, R60, 0x8880, RZ ;  /* 0x000088803c317816 */ /* 0x000fe200000000ff */
[----:B------:R-:W-:Y:S01]  /*7890*/  IMAD R13, R51, R50, R13 ;  /* 0x00000032330d7224 */ /* 0x000fe200078e020d */
[----:B------:R-:W-:Y:S01]  /*78a0*/  I2IP.S8.S32.SAT R70, R9, R8, R71 ;  /* 0x0000000809467239 */ /* 0x000fe20000001447 */
[----:B------:R-:W-:Y:S01]  /*78b0*/  IMAD R16, R47, R20, RZ ;  /* 0x000000142f107224 */ /* 0x000fe200078e02ff */
[----:B------:R-:W-:Y:S01]  /*78c0*/  SHF.R.S32.HI R54, RZ, 0x18, R54 ;  /* 0x00000018ff367819 */ /* 0x000fe20000011436 */
[-C--:B------:R-:W-:Y:S01]  /*78d0*/  IMAD R14, R53, R50.reuse, R14 ;  /* 0x00000032350e7224 */ /* 0x080fe200078e020e */
[----:B------:R-:W-:Y:S01]  /*78e0*/  PRMT R53, R61, 0x8880, RZ ;  /* 0x000088803d357816 */ /* 0x000fe200000000ff */
[-C--:B------:R-:W-:Y:S01]  /*78f0*/  IMAD R19, R52, R50.reuse, R19 ;  /* 0x0000003234137224 */ /* 0x080fe200078e0213 */
[----:B------:R-:W-:Y:S01]  /*7900*/  SHF.R.S32.HI R52, RZ, 0x18, R60 ;  /* 0x00000018ff347819 */ /* 0x000fe2000001143c */
[----:B------:R-:W-:Y:S01]  /*7910*/  IMAD R16, R49, R50, R16 ;  /* 0x0000003231107224 */ /* 0x000fe200078e0210 */
[C---:B------:R-:W-:Y:S01]  /*7920*/  SHF.L.U32 R49, R60.reuse, 0x10, RZ ;  /* 0x000000103c317819 */ /* 0x040fe200000006ff */
[C---:B------:R-:W-:Y:S01]  /*7930*/  IMAD R17, R47.reuse, R21, RZ ;  /* 0x000000152f117224 */ /* 0x040fe200078e02ff */
[----:B------:R-:W-:Y:S01]  /*7940*/  SHF.L.U32 R51, R60, 0x8, RZ ;  /* 0x000000083c337819 */ /* 0x000fe200000006ff */
[C---:B------:R-:W-:Y:S01]  /*7950*/  IMAD R18, R47.reuse, R22, RZ ;  /* 0x000000162f127224 */ /* 0x040fe200078e02ff */
[----:B------:R-:W-:Y:S01]  /*7960*/  SHF.R.S32.HI R49, RZ, 0x18, R49 ;  /* 0x00000018ff317819 */ /* 0x000fe20000011431 */
[C---:B------:R-:W-:Y:S01]  /*7970*/  IMAD R23, R47.reuse, R23, RZ ;  /* 0x000000172f177224 */ /* 0x040fe200078e02ff */
[----:B------:R-:W-:Y:S01]  /*7980*/  SHF.R.S32.HI R51, RZ, 0x18, R51 ;  /* 0x00000018ff337819 */ /* 0x000fe20000011433 */
[----:B------:R-:W-:Y:S01]  /*7990*/  IMAD R20, R47, R24, RZ ;  /* 0x000000182f147224 */ /* 0x000fe200078e02ff */
[----:B------:R-:W-:Y:S01]  /*79a0*/  I2IP.S8.S32.SAT R71, R19, R14, RZ ;  /* 0x0000000e13477239 */ /* 0x000fe200000014ff */
[----:B------:R-:W-:Y:S02]  /*79b0*/  IMAD R17, R49, R50, R17 ;  /* 0x0000003231117224 */ /* 0x000fe400078e0211 */
[----:B------:R-:W-:Y:S01]  /*79c0*/  IMAD.SHL.U32 R49, R61, 0x100, RZ ;  /* 0x000001003d317824 */ /* 0x000fe200078e00ff */
[----:B------:R-:W-:Y:S01]  /*79d0*/  I2IP.S8.S32.SAT R71, R13, R12, R71 ;  /* 0x0000000c0d477239 */ /* 0x000fe20000001447 */
[-C--:B------:R-:W-:Y:S01]  /*79e0*/  IMAD R18, R51, R50.reuse, R18 ;  /* 0x0000003233127224 */ /* 0x080fe200078e0212 */
[----:B------:R-:W-:Y:S01]  /*79f0*/  SHF.R.S32.HI R51, RZ, 0x18, R61 ;  /* 0x00000018ff337819 */ /* 0x000fe2000001143d */
[C---:B------:R-:W-:Y:S01]  /*7a00*/  IMAD R21, R47.reuse, R25, RZ ;  /* 0x000000192f157224 */ /* 0x040fe200078e02ff */
[----:B------:R-:W-:Y:S01]  /*7a10*/  SHF.R.S32.HI R49, RZ, 0x18, R49 ;  /* 0x00000018ff317819 */ /* 0x000fe20000011431 */
[----:B------:R-:W-:Y:S01]  /*7a20*/  IMAD R23, R52, R50, R23 ;  /* 0x0000003234177224 */ /* 0x000fe200078e0217 */
[----:B------:R1:W-:Y:S01]  /*7a30*/  STS.128 [R95+UR49+0x5400], R68 ;  /* 0x005400445f007988 */ /* 0x0003e20008000c31 */
[----:B------:R-:W-:Y:S01]  /*7a40*/  IMAD R22, R47, R26, RZ ;  /* 0x0000001a2f167224 */ /* 0x000fe200078e02ff */
[C---:B------:R-:W-:Y:S01]  /*7a50*/  SHF.L.U32 R52, R62.reuse, 0x10, RZ ;  /* 0x000000103e347819 */ /* 0x040fe200000006ff */
        /* <DEDUP_REMOVED lines=9> */
[----:B------:R-:W-:Y:S01]  /*7af0*/  SHF.R.S32.HI R49, RZ, 0x18, R62 ;  /* 0x00000018ff317819 */ /* 0x000fe2000001143e */
[----:B------:R-:W-:Y:S01]  /*7b00*/  IMAD R25, R47, R29, RZ ;  /* 0x0000001d2f197224 */ /* 0x000fe200078e02ff */
[----:B------:R-:W-:Y:S01]  /*7b10*/  SHF.R.S32.HI R54, RZ, 0x18, R63 ;  /* 0x00000018ff367819 */ /* 0x000fe2000001143f */
[-C--:B------:R-:W-:Y:S01]  /*7b20*/  IMAD R27, R51, R50.reuse, R27 ;  /* 0x00000032331b7224 */ /* 0x080fe200078e021b */
[----:B------:R-:W-:Y:S01]  /*7b30*/  PRMT R51, R63, 0x8880, RZ ;  /* 0x000088803f337816 */ /* 0x000fe200000000ff */
[----:B------:R-:W-:Y:S01]  /*7b40*/  IMAD R24, R53, R50, R24 ;  /* 0x0000003235187224 */ /* 0x000fe200078e0218 */
[----:B------:R-:W-:Y:S01]  /*7b50*/  SHF.L.U32 R53, R63, 0x8, RZ ;  /* 0x000000083f357819 */ /* 0x000fe200000006ff */
[----:B------:R-:W-:Y:S01]  /*7b60*/  IMAD R26, R47, R30, RZ ;  /* 0x0000001e2f1a7224 */ /* 0x000fe200078e02ff */
[----:B------:R-:W-:Y:S01]  /*7b70*/  I2IP.S8.S32.SAT R73, R27, R22, RZ ;  /* 0x000000161b497239 */ /* 0x000fe200000014ff */
[----:B------:R-:W-:Y:S01]  /*7b80*/  IMAD R25, R52, R50, R25 ;  /* 0x0000003234197224 */ /* 0x000fe200078e0219 */
[----:B------:R-:W-:Y:S01]  /*7b90*/  SHF.L.U32 R52, R63, 0x10, RZ ;  /* 0x000000103f347819 */ /* 0x000fe200000006ff */
[C---:B------:R-:W-:Y:S01]  /*7ba0*/  IMAD R31, R47.reuse, R31, RZ ;  /* 0x0000001f2f1f7224 */ /* 0x040fe200078e02ff */
[----:B------:R-:W-:Y:S01]  /*7bb0*/  SHF.R.S32.HI R53, RZ, 0x18, R53 ;  /* 0x00000018ff357819 */ /* 0x000fe20000011435 */
[----:B------:R-:W-:Y:S01]  /*7bc0*/  IMAD R28, R47, R32, RZ ;  /* 0x000000202f1c7224 */ /* 0x000fe200078e02ff */
[----:B------:R-:W-:Y:S01]  /*7bd0*/  SHF.R.S32.HI R52, RZ, 0x18, R52 ;  /* 0x00000018ff347819 */ /* 0x000fe20000011434 */
[----:B------:R-:W-:Y:S01]  /*7be0*/  IMAD R26, R55, R50, R26 ;  /* 0x00000032371a7224 */ /* 0x000fe200078e021a */
[----:B------:R-:W-:Y:S01]  /*7bf0*/  I2IP.S8.S32.SAT R77, R21, R20, R73 ;  /* 0x00000014154d7239 */ /* 0x000fe20000001449 */
[----:B------:R-:W-:Y:S01]  /*7c00*/  IMAD R29, R47, R33, RZ ;  /* 0x000000212f1d7224 */ /* 0x000fe200078e02ff */
[----:B------:R-:W-:Y:S01]  /*7c10*/  LEA R73, R100, UR49, 0x3 ;  /* 0x0000003164497c11 */ /* 0x000fe2000f8e18ff */
        /* <DEDUP_REMOVED lines=8> */
[----:B------:R-:W-:Y:S01]  /*7ca0*/  @P6 SHF.L.U32 R74, R99, 0x1f, RZ ;  /* 0x0000001f634a6819 */ /* 0x000fe200000006ff */
        /* <DEDUP_REMOVED lines=12> */
[----:B------:R-:W-:Y:S02]  /*7d70*/  UIADD3 UR8, UP0, UPT, UR52, 0x680, URZ ;  /* 0x0000068034087890 */ /* 0x000fe4000ff1e0ff */
[----:B------:R-:W-:Y:S02]  /*7d80*/  UIADD3 UR5, UPT, UPT, UR41, 0x40, URZ ;  /* 0x0000004029057890 */ /* 0x000fe4000fffe0ff */
[----:B------:R-:W-:Y:S02]  /*7d90*/  UIADD3 UR4, UPT, UPT, UR49, 0x5400, URZ ;  /* 0x0000540031047890 */ /* 0x000fe4000fffe0ff */
[----:B------:R-:W-:Y:S01]  /*7da0*/  UIADD3.X UR9, UPT, UPT, URZ, UR53, URZ, UP0, !UPT ;  /* 0x00000035ff097290 */ /* 0x000fe200087fe4ff */
[----:B------:R-:W-:Y:S01]  /*7db0*/  UMOV UR6, UR42 ;  /* 0x0000002a00067c82 */ /* 0x000fe20008000000 */
[----:B------:R-:W-:Y:S07]  /*7dc0*/  UMOV UR7, UR36 ;  /* 0x0000002400077c82 */ /* 0x000fee0008000000 */
[----:B------:R2:W-:Y:S01]  /*7dd0*/  UTMASTG.3D [UR4], [UR8] ;  /* 0x00000004080073b5 */ /* 0x0005e20008010000 */
[----:B------:R0:W-:Y:S01]  /*7de0*/  UTMACMDFLUSH ;  /* 0x00000000000079b7 */ /* 0x0001e20000000000 */
[----:B--2---:R-:W-:Y:S04]  /*7df0*/  DEPBAR.LE SB0, 0x1 ;  /* 0x000080400000791a */ /* 0x004fe80000000000 */
.L_x_124:
[----:B------:R-:W-:Y:S05]  /*7e00*/  BSYNC.RECONVERGENT B0 ;  /* 0x0000000000007941 */ /* 0x000fea0003800200 */
.L_x_123:
        /* <DEDUP_REMOVED lines=14> */
.L_x_128:
[----:B------:R-:W-:Y:S05]  /*7ef0*/  BSYNC B0 ;  /* 0x0000000000007941 */ /* 0x000fea0003800000 */
.L_x_127:
        /* <DEDUP_REMOVED lines=18> */
.L_x_126:
[----:B------:R-:W-:Y:S05]  /*8020*/  BSYNC B1 ;  /* 0x0000000000017941 */ /* 0x000fea0003800000 */
.L_x_125:
        /* <DEDUP_REMOVED lines=21> */
.L_x_130:
        /* <DEDUP_REMOVED lines=8> */
[----:B------:R-:W-:Y:S02]  /*8200*/  ISETP.NE.AND P6, PT, R72, RZ, PT ;  /* 0x000000ff4800720c */ /* 0x000fe40003fc5270 */
[----:B------:R-:W-:Y:S01]  /*8210*/  SHF.R.S32.HI R53, RZ, 0x18, R53 ;  /* 0x00000018ff357819 */ /* 0x000fe20000011435 */
[----:B------:R-:W-:Y:S01]  /*8220*/  LDTM.16dp32bit_t0_t15.x32 R4, tmem[UR4+0x80] ;  /* 0x00008004000479ee */ /* 0x000fe20008a80000 */
[----:B------:R-:W2:Y:S01]  /*8230*/  LDTM.16dp32bit_t16_t31.x32 R4, tmem[UR4+0xa0] ;  /* 0x0000a004000479ee */ /* 0x000ea20008aa0000 */
[----:B------:R-:W-:Y:S02]  /*8240*/  SHF.R.S32.HI R54, RZ, 0x18, R58 ;  /* 0x00000018ff367819 */ /* 0x000fe4000001143a */
[----:B----4-:R-:W-:Y:S02]  /*8250*/  SHF.L.U32 R55, R62, 0x8, RZ ;  /* 0x000000083e377819 */ /* 0x010fe400000006ff */
[----:B------:R-:W-:Y:S02]  /*8260*/  ISETP.NE.AND P0, PT, R105, RZ, PT ;  /* 0x000000ff6900720c */ /* 0x000fe40003f05270 */
[----:B------:R-:W-:Y:S01]  /*8270*/  SHF.R.S32.HI R55, RZ, 0x18, R55 ;  /* 0x00000018ff377819 */ /* 0x000fe20000011437 */
        /* <DEDUP_REMOVED lines=132> */
[----:B------:R-:W-:Y:S02]  /*8ac0*/  UIADD3 UR8, UP0, UPT, UR52, 0x680, URZ ;  /* 0x0000068034087890 */ /* 0x000fe4000ff1e0ff */
[----:B------:R-:W-:Y:S02]  /*8ad0*/  UIADD3 UR5, UPT, UPT, UR41, 0x80, URZ ;  /* 0x0000008029057890 */ /* 0x000fe4000fffe0ff */
[----:B------:R-:W-:Y:S01]  /*8ae0*/  MOV R104, UR10 ;  /* 0x0000000a00687c02 */ /* 0x000fe20008000f00 */
[----:B------:R-:W-:Y:S01]  /*8af0*/  UIADD3.X UR9, UPT, UPT, URZ, UR53, URZ, UP0, !UPT ;  /* 0x00000035ff097290 */ /* 0x000fe200087fe4ff */
[----:B------:R-:W-:Y:S02]  /*8b00*/  UMOV UR6, UR42 ;  /* 0x0000002a00067c82 */ /* 0x000fe40008000000 */
[----:B------:R-:W-:Y:S01]  /*8b10*/  R2UR UR4, R104 ;  /* 0x00000000680472ca */ /* 0x000fe200000e0000 */
[----:B------:R-:W-:Y:S11]  /*8b20*/  UMOV UR7, UR36 ;  /* 0x0000002400077c82 */ /* 0x000ff60008000000 */
[----:B------:R-:W-:Y:S01]  /*8b30*/  @!UPT UIADD3 URZ, UPT, UPT, URZ, URZ, URZ ;  /* 0x000000fffffff290 */ /* 0x000fe2000fffe0ff */
[----:B------:R2:W-:Y:S01]  /*8b40*/  UTMASTG.3D [UR4], [UR8] ;  /* 0x00000004080073b5 */ /* 0x0005e20008010000 */
[----:B------:R0:W-:Y:S01]  /*8b50*/  UTMACMDFLUSH ;  /* 0x00000000000079b7 */ /* 0x0001e20000000000 */
[----:B--2---:R-:W-:Y:S04]  /*8b60*/  DEPBAR.LE SB0, 0x1 ;  /* 0x000080400000791a */ /* 0x004fe80000000000 */
.L_x_132:
[----:B------:R-:W-:Y:S05]  /*8b70*/  BSYNC.RECONVERGENT B0 ;  /* 0x0000000000007941 */ /* 0x000fea0003800200 */
.L_x_131:
        /* <DEDUP_REMOVED lines=14> */
.L_x_136:
[----:B------:R-:W-:Y:S05]  /*8c60*/  BSYNC B0 ;  /* 0x0000000000007941 */ /* 0x000fea0003800000 */
.L_x_135:
        /* <DEDUP_REMOVED lines=18> */
.L_x_134:
[----:B------:R-:W-:Y:S05]  /*8d90*/  BSYNC B1 ;  /* 0x0000000000017941 */ /* 0x000fea0003800000 */
.L_x_133:
        /* <DEDUP_REMOVED lines=21> */
.L_x_138:
[----:B------:R-:W-:Y:S01]  /*8ef0*/  ISETP.NE.AND P0, PT, R105, RZ, PT ;  /* 0x000000ff6900720c */ /* 0x000fe20003f05270 */
[----:B------:R-:W-:Y:S05]  /*8f00*/  WARPSYNC.ALL ;  /* 0x0000000000007948 */ /* 0x000fea0003800000 */
[----:B------:R-:W-:Y:S01]  /*8f10*/  IMAD.SHL.U32 R80, R57, 0x100, RZ ;  /* 0x0000010039507824 */ /* 0x000fe200078e00ff */
[----:B------:R-:W-:Y:S01]  /*8f20*/  R2UR UR4, R48 ;  /* 0x00000000300472ca */ /* 0x000fe200000e0000 */
[----:B-1----:R-:W-:Y:S01]  /*8f30*/  IMAD.SHL.U32 R74, R59, 0x100, RZ ;  /* 0x000001003b4a7824 */ /* 0x002fe200078e00ff */
[C---:B------:R-:W-:Y:S01]  /*8f40*/  SHF.L.U32 R51, R56.reuse, 0x10, RZ ;  /* 0x0000001038337819 */ /* 0x040fe200000006ff */
[----:B----4-:R-:W-:Y:S01]  /*8f50*/  IMAD.SHL.U32 R68, R61, 0x100, RZ ;  /* 0x000001003d447824 */ /* 0x010fe200078e00ff */
[C---:B------:R-:W-:Y:S01]  /*8f60*/  PRMT R49, R56.reuse, 0x8880, RZ ;  /* 0x0000888038317816 */ /* 0x040fe200000000ff */
[----:B------:R-:W-:Y:S01]  /*8f70*/  BSSY.RECONVERGENT B0, `(.L_x_139) ;  /* 0x000009e000007945 */ /* 0x000fe20003800200 */
[----:B------:R-:W-:Y:S02]  /*8f80*/  SHF.L.U32 R53, R56, 0x8, RZ ;  /* 0x0000000838357819 */ /* 0x000fe400000006ff */
[----:B------:R-:W-:Y:S02]  /*8f90*/  SHF.R.S32.HI R51, RZ, 0x18, R51 ;  /* 0x00000018ff337819 */ /* 0x000fe40000011433 */
[C---:B------:R-:W-:Y:S02]  /*8fa0*/  PRMT R82, R57.reuse, 0x8880, RZ ;  /* 0x0000888039527816 */ /* 0x040fe400000000ff */
[----:B------:R-:W-:Y:S01]  /*8fb0*/  SHF.R.S32.HI R53, RZ, 0x18, R53 ;  /* 0x00000018ff357819 */ /* 0x000fe20000011435 */
[----:B------:R-:W-:Y:S01]  /*8fc0*/  LDTM.16dp32bit_t0_t15.x32 R4, tmem[UR4+0xc0] ;  /* 0x0000c004000479ee */ /* 0x000fe20008a80000 */
[----:B------:R-:W1:Y:S01]  /*8fd0*/  LDTM.16dp32bit_t16_t31.x32 R4, tmem[UR4+0xe0] ;  /* 0x0000e004000479ee */ /* 0x000e620008aa0000 */
[----:B------:R-:W-:Y:S01]  /*8fe0*/  NOP ;  /* 0x0000000000007918 */ /* 0x000fe20000000000 */
[----:B------:R-:W-:Y:S02]  /*8ff0*/  R2UR UR5, R108 ;  /* 0x000000006c0572ca */ /* 0x000fe400000e0000 */
[----:B------:R-:W-:Y:S02]  /*9000*/  SHF.R.S32.HI R52, RZ, 0x18, R56 ;  /* 0x00000018ff347819 */ /* 0x000fe40000011438 */
[----:B------:R-:W-:Y:S02]  /*9010*/  SHF.L.U32 R81, R57, 0x10, RZ ;  /* 0x0000001039517819 */ /* 0x000fe400000006ff */
[C---:B------:R-:W-:Y:S02]  /*9020*/  PRMT R79, R58.reuse, 0x8880, RZ ;  /* 0x000088803a4f7816 */ /* 0x040fe400000000ff */
[----:B------:R-:W-:Y:S02]  /*9030*/  SHF.R.S32.HI R54, RZ, 0x18, R57 ;  /* 0x00000018ff367819 */ /* 0x000fe40000011439 */
[----:B------:R-:W-:Y:S02]  /*9040*/  SHF.L.U32 R78, R58, 0x10, RZ ;  /* 0x000000103a4e7819 */ /* 0x000fe400000006ff */
[C---:B------:R-:W-:Y:S01]  /*9050*/  PRMT R76, R59.reuse, 0x8880, RZ ;  /* 0x000088803b4c7816 */ /* 0x040fe200000000ff */
[----:B------:R-:W-:Y:S01]  /*9060*/  UIADD3 UR5, UPT, UPT, UR5, 0x1d0, URZ ;  /* 0x000001d005057890 */ /* 0x000fe2000fffe0ff */
[----:B------:R-:W-:Y:S02]  /*9070*/  SHF.R.S32.HI R55, RZ, 0x18, R58 ;  /* 0x00000018ff377819 */ /* 0x000fe4000001143a */
[----:B------:R-:W-:Y:S01]  /*9080*/  SHF.L.U32 R75, R59, 0x10, RZ ;  /* 0x000000103b4b7819 */ /* 0x000fe200000006ff */
[----:B------:R-:W-:Y:S01]  /*9090*/  UPRMT UR5, UR37, 0x654, UR5 ;  /* 0x0000065425057896 */ /* 0x000fe20008000005 */
[C---:B------:R-:W-:Y:S02]  /*90a0*/  PRMT R73, R60.reuse, 0x8880, RZ ;  /* 0x000088803c497816 */ /* 0x040fe400000000ff */
[----:B------:R-:W-:Y:S01]  /*90b0*/  SHF.R.S32.HI R56, RZ, 0x18, R59 ;  /* 0x00000018ff387819 */ /* 0x000fe2000001143b */
[C---:B-1----:R-:W-:Y:S01]  /*90c0*/  IMAD R4, R47.reuse, R4, RZ ;  /* 0x000000042f047224 */ /* 0x042fe200078e02ff */
[----:B------:R-:W-:Y:S01]  /*90d0*/  SHF.L.U32 R72, R60, 0x10, RZ ;  /* 0x000000103c487819 */ /* 0x000fe200000006ff */
[----:B------:R-:W-:Y:S01]  /*90e0*/  IMAD R5, R47, R5, RZ ;  /* 0x000000052f057224 */ /* 0x000fe200078e02ff */
[----:B------:R-:W-:Y:S01]  /*90f0*/  PRMT R70, R61, 0x8880, RZ ;  /* 0x000088803d467816 */ /* 0x000fe200000000ff */
[----:B------:R-:W-:Y:S01]  /*9100*/  IMAD R6, R47, R6, RZ ;  /* 0x000000062f067224 */ /* 0x000fe200078e02ff */
[----:B------:R-:W-:Y:S01]  /*9110*/  SYNCS.ARRIVE.TRANS64.RED.A1T0 RZ, [UR5], RZ ;  /* 0x000000ffffff79a7 */ /* 0x000fe20008100405 */
[----:B------:R-:W-:Y:S01]  /*9120*/  IMAD R4, R49, R50, R4 ;  /* 0x0000003231047224 */ /* 0x000fe200078e0204 */
[----:B------:R-:W-:Y:S01]  /*9130*/  MOV R49, R82 ;  /* 0x0000005200317202 */ /* 0x000fe20000000f00 */
[----:B------:R-:W-:Y:S01]  /*9140*/  IMAD R7, R47, R7, RZ ;  /* 0x000000072f077224 */ /* 0x000fe200078e02ff */
[----:B------:R-:W-:Y:S01]  /*9150*/  SHF.R.S32.HI R57, RZ, 0x18, R60 ;  /* 0x00000018ff397819 */ /* 0x000fe2000001143c */
[-C--:B------:R-:W-:Y:S01]  /*9160*/  IMAD R5, R51, R50.reuse, R5 ;  /* 0x0000003233057224 */ /* 0x080fe200078e0205 */
[----:B------:R-:W-:Y:S01]  /*9170*/  SHF.R.S32.HI R51, RZ, 0x18, R81 ;  /* 0x00000018ff337819 */ /* 0x000fe20000011451 */
[----:B------:R-:W-:Y:S01]  /*9180*/  IMAD R6, R53, R50, R6 ;  /* 0x0000003235067224 */ /* 0x000fe200078e0206 */
[----:B------:R-:W-:Y:S01]  /*9190*/  SHF.R.S32.HI R53, RZ, 0x18, R80 ;  /* 0x00000018ff357819 */ /* 0x000fe20000011450 */
[----:B------:R-:W-:Y:S01]  /*91a0*/  IMAD R8, R47, R8, RZ ;  /* 0x000000082f087224 */ /* 0x000fe200078e02ff */
[----:B------:R-:W-:Y:S01]  /*91b0*/  SHF.L.U32 R69, R61, 0x10, RZ ;  /* 0x000000103d457819 */ /* 0x000fe200000006ff */
[----:B------:R-:W-:Y:S01]  /*91c0*/  IMAD R7, R52, R50, R7 ;  /* 0x0000003234077224 */ /* 0x000fe200078e0207 */
[----:B------:R-:W-:Y:S01]  /*91d0*/  SHF.R.S32.HI R52, RZ, 0x18, R75 ;  /* 0x00000018ff347819 */ /* 0x000fe2000001144b */
[C---:B------:R-:W-:Y:S01]  /*91e0*/  IMAD R9, R47.reuse, R9, RZ ;  /* 0x000000092f097224 */ /* 0x040fe200078e02ff */
[----:B------:R-:W-:Y:S01]  /*91f0*/  PRMT R67, R62, 0x8880, RZ ;  /* 0x000088803e437816 */ /* 0x000fe200000000ff */
[----:B------:R-:W-:Y:S01]  /*9200*/  IMAD R10, R47, R10, RZ ;  /* 0x0000000a2f0a7224 */ /* 0x000fe200078e02ff */
[----:B------:R-:W-:Y:S01]  /*9210*/  I2IP.S8.S32.SAT R112, R7, R6, RZ ;  /* 0x0000000607707239 */ /* 0x000fe200000014ff */
[----:B------:R-:W-:Y:S01]  /*9220*/  IMAD R8, R49, R50, R8 ;  /* 0x0000003231087224 */ /* 0x000fe200078e0208 */
[----:B------:R-:W-:Y:S01]  /*9230*/  MOV R49, R79 ;  /* 0x0000004f00317202 */ /* 0x000fe20000000f00 */
[----:B------:R-:W-:Y:S01]  /*9240*/  IMAD R11, R47, R11, RZ ;  /* 0x0000000b2f0b7224 */ /* 0x000fe200078e02ff */
[----:B------:R-:W-:Y:S01]  /*9250*/  I2IP.S8.S32.SAT R112, R5, R4, R112 ;  /* 0x0000000405707239 */ /* 0x000fe20000001470 */
[-C--:B------:R-:W-:Y:S01]  /*9260*/  IMAD R9, R51, R50.reuse, R9 ;  /* 0x0000003233097224 */ /* 0x080fe200078e0209 */
[----:B------:R-:W-:Y:S01]  /*9270*/  SHF.R.S32.HI R51, RZ, 0x18, R78 ;  /* 0x00000018ff337819 */ /* 0x000fe2000001144e */
[----:B------:R-:W-:Y:S01]  /*9280*/  IMAD R10, R53, R50, R10 ;  /* 0x00000032350a7224 */ /* 0x000fe200078e020a */
[----:B------:R-:W-:Y:S01]  /*9290*/  SHF.R.S32.HI R53, RZ, 0x18, R74 ;  /* 0x00000018ff357819 */ /* 0x000fe2000001144a */
[C---:B------:R-:W-:Y:S01]  /*92a0*/  IMAD R12, R47.reuse, R12, RZ ;  /* 0x0000000c2f0c7224 */ /* 0x040fe200078e02ff */
[----:B------:R-:W-:Y:S01]  /*92b0*/  SHF.L.U32 R77, R58, 0x8, RZ ;  /* 0x000000083a4d7819 */ /* 0x000fe200000006ff */
[-C--:B------:R-:W-:Y:S01]  /*92c0*/  IMAD R11, R54, R50.reuse, R11 ;  /* 0x00000032360b7224 */ /* 0x080fe200078e020b */
[----:B------:R-:W-:Y:S01]  /*92d0*/  SHF.R.S32.HI R58, RZ, 0x18, R61 ;  /* 0x00000018ff3a7819 */ /* 0x000fe2000001143d */
[----:B------:R-:W-:Y:S01]  /*92e0*/  IMAD R13, R47, R13, RZ ;  /* 0x0000000d2f0d7224 */ /* 0x000fe200078e02ff */
[----:B------:R-:W-:Y:S01]  /*92f0*/  SHF.L.U32 R66, R62, 0x10, RZ ;  /* 0x000000103e427819 */ /* 0x000fe200000006ff */
[----:B------:R-:W-:Y:S01]  /*9300*/  IMAD R12, R49, R50, R12 ;  /* 0x00000032310c7224 */ /* 0x000fe200078e020c */
[----:B------:R-:W-:Y:S01]  /*9310*/  SHF.R.S32.HI R49, RZ, 0x18, R77 ;  /* 0x00000018ff317819 */ /* 0x000fe2000001144d */
[----:B------:R-:W-:Y:S01]  /*9320*/  IMAD R14, R47, R14, RZ ;  /* 0x0000000e2f0e7224 */ /* 0x000fe200078e02ff */
[----:B------:R-:W-:Y:S01]  /*9330*/  I2IP.S8.S32.SAT R113, R11, R10, RZ ;  /* 0x0000000a0b717239 */ /* 0x000fe200000014ff */
[----:B------:R-:W-:Y:S01]  /*9340*/  IMAD R15, R47, R15, RZ ;  /* 0x0000000f2f0f7224 */ /* 0x000fe200078e02ff */
[----:B------:R-:W-:Y:S01]  /*9350*/  PRMT R64, R63, 0x8880, RZ ;  /* 0x000088803f407816 */ /* 0x000fe200000000ff */
[----:B------:R-:W-:Y:S01]  /*9360*/  IMAD R13, R51, R50, R13 ;  /* 0x00000032330d7224 */ /* 0x000fe200078e020d */
[----:B------:R-:W-:Y:S01]  /*9370*/  MOV R51, R76 ;  /* 0x0000004c00337202 */ /* 0x000fe20000000f00 */
[----:B------:R-:W-:Y:S01]  /*9380*/  IMAD R16, R47, R16, RZ ;  /* 0x000000102f107224 */ /* 0x000fe200078e02ff */
[----:B------:R-:W-:Y:S01]  /*9390*/  I2IP.S8.S32.SAT R113, R9, R8, R113 ;  /* 0x0000000809717239 */ /* 0x000fe20000001471 */
[-C--:B------:R-:W-:Y:S01]  /*93a0*/  IMAD R14, R49, R50.reuse, R14 ;  /* 0x00000032310e7224 */ /* 0x080fe200078e020e */
[----:B------:R-:W-:Y:S01]  /*93b0*/  SHF.R.S32.HI R59, RZ, 0x18, R62 ;  /* 0x00000018ff3b7819 */ /* 0x000fe2000001143e */
[----:B------:R-:W-:Y:S01]  /*93c0*/  IMAD R17, R47, R17, RZ ;  /* 0x000000112f117224 */ /* 0x000fe200078e02ff */
[----:B------:R-:W-:Y:S01]  /*93d0*/  SHF.L.U32 R71, R60, 0x8, RZ ;  /* 0x000000083c477819 */ /* 0x000fe200000006ff */
[----:B------:R-:W-:Y:S01]  /*93e0*/  IMAD R15, R55, R50, R15 ;  /* 0x00000032370f7224 */ /* 0x000fe200078e020f */
[----:B------:R-:W-:Y:S01]  /*93f0*/  SHF.R.S32.HI R60, RZ, 0x18, R63 ;  /* 0x00000018ff3c7819 */ /* 0x000fe2000001143f */
[----:B------:R-:W-:Y:S01]  /*9400*/  IMAD R18, R47, R18, RZ ;  /* 0x000000122f127224 */ /* 0x000fe200078e02ff */
[----:B------:R-:W-:Y:S01]  /*9410*/  SHF.L.U32 R65, R62, 0x8, RZ ;  /* 0x000000083e417819 */ /* 0x000fe200000006ff */
[----:B------:R-:W-:Y:S01]  /*9420*/  IMAD R16, R51, R50, R16 ;  /* 0x0000003233107224 */ /* 0x000fe200078e0210 */
[----:B------:R-:W-:Y:S01]  /*9430*/  I2IP.S8.S32.SAT R114, R15, R14, RZ ;  /* 0x0000000e0f727239 */ /* 0x000fe200000014ff */
[----:B------:R-:W-:Y:S01]  /*9440*/  IMAD R19, R47, R19, RZ ;  /* 0x000000132f137224 */ /* 0x000fe200078e02ff */
[----:B------:R-:W-:Y:S01]  /*9450*/  SHF.R.S32.HI R51, RZ, 0x18, R72 ;  /* 0x00000018ff337819 */ /* 0x000fe20000011448 */
[----:B------:R-:W-:Y:S01]  /*9460*/  IMAD R17, R52, R50, R17 ;  /* 0x0000003234117224 */ /* 0x000fe200078e0211 */
[----:B------:R-:W-:Y:S01]  /*9470*/  I2IP.S8.S32.SAT R114, R13, R12, R114 ;  /* 0x0000000c0d727239 */ /* 0x000fe20000001472 */
[----:B------:R-:W-:Y:S01]  /*9480*/  IMAD R0, R47, R20, RZ ;  /* 0x000000142f007224 */ /* 0x000fe200078e02ff */
[----:B------:R-:W-:Y:S01]  /*9490*/  SHF.R.S32.HI R52, RZ, 0x18, R71 ;  /* 0x00000018ff347819 */ /* 0x000fe20000011447 */
[-C--:B------:R-:W-:Y:S01]  /*94a0*/  IMAD R18, R53, R50.reuse, R18 ;  /* 0x0000003235127224 */ /* 0x080fe200078e0212 */
[----:B------:R-:W-:Y:S01]  /*94b0*/  SHF.R.S32.HI R53, RZ, 0x18, R68 ;  /* 0x00000018ff357819 */ /* 0x000fe20000011444 */
[----:B------:R-:W-:Y:S01]  /*94c0*/  IMAD.MOV.U32 R49, RZ, RZ, R73 ;  /* 0x000000ffff317224 */ /* 0x000fe200078e0049 */
[----:B------:R-:W-:Y:S01]  /*94d0*/  SHF.L.U32 R62, R63, 0x10, RZ ;  /* 0x000000103f3e7819 */ /* 0x000fe200000006ff */
[C---:B------:R-:W-:Y:S01]  /*94e0*/  IMAD R2, R47.reuse, R21, RZ ;  /* 0x000000152f027224 */ /* 0x040fe200078e02ff */
[----:B------:R-:W-:Y:S01]  /*94f0*/  IADD3 R44, PT, PT, R44, 0x1, RZ ;  /* 0x000000012c2c7810 */ /* 0x000fe20007ffe0ff */
[----:B------:R-:W-:Y:S02]  /*9500*/  IMAD R19, R56, R50, R19 ;  /* 0x0000003238137224 */ /* 0x000fe400078e0213 */
[----:B------:R-:W-:Y:S02]  /*9510*/  IMAD R3, R47, R22, RZ ;  /* 0x000000162f037224 */ /* 0x000fe400078e02ff */
[----:B------:R-:W-:Y:S01]  /*9520*/  IMAD R0, R49, R50, R0 ;  /* 0x0000003231007224 */ /* 0x000fe200078e0200 */
[----:B------:R-:W-:Y:S01]  /*9530*/  I2IP.S8.S32.SAT R115, R19, R18, RZ ;  /* 0x0000001213737239 */ /* 0x000fe200000014ff */
[----:B------:R-:W-:Y:S01]  /*9540*/  IMAD R23, R47, R23, RZ ;  /* 0x000000172f177224 */ /* 0x000fe200078e02ff */
[----:B------:R-:W-:Y:S01]  /*9550*/  MOV R49, R70 ;  /* 0x0000004600317202 */ /* 0x000fe20000000f00 */
[----:B------:R-:W-:Y:S01]  /*9560*/  IMAD R2, R51, R50, R2 ;  /* 0x0000003233027224 */ /* 0x000fe200078e0202 */
[----:B------:R-:W-:Y:S01]  /*9570*/  I2IP.S8.S32.SAT R115, R17, R16, R115 ;  /* 0x0000001011737239 */ /* 0x000fe20000001473 */
[C---:B------:R-:W-:Y:S01]  /*9580*/  IMAD R20, R47.reuse, R24, RZ ;  /* 0x000000182f147224 */ /* 0x040fe200078e02ff */
[----:B------:R-:W-:Y:S01]  /*9590*/  SHF.R.S32.HI R51, RZ, 0x18, R69 ;  /* 0x00000018ff337819 */ /* 0x000fe20000011445 */
[-C--:B------:R-:W-:Y:S01]  /*95a0*/  IMAD R3, R52, R50.reuse, R3 ;  /* 0x0000003234037224 */ /* 0x080fe200078e0203 */
[----:B------:R-:W-:Y:S01]  /*95b0*/  SHF.R.S32.HI R52, RZ, 0x18, R62 ;  /* 0x00000018ff347819 */ /* 0x000fe2000001143e */
[----:B------:R-:W-:Y:S01]  /*95c0*/  IMAD R21, R47, R25, RZ ;  /* 0x000000192f157224 */ /* 0x000fe200078e02ff */
[----:B------:R1:W-:Y:S01]  /*95d0*/  STS.128 [R95+UR49+0x5400], R112 ;  /* 0x005400705f007988 */ /* 0x0003e20008000c31 */
[----:B------:R-:W-:Y:S02]  /*95e0*/  IMAD R23, R57, R50, R23 ;  /* 0x0000003239177224 */ /* 0x000fe400078e0217 */
[----:B------:R-:W-:Y:S02]  /*95f0*/  IMAD R22, R47, R26, RZ ;  /* 0x0000001a2f167224 */ /* 0x000fe400078e02ff */
[-C--:B------:R-:W-:Y:S01]  /*9600*/  IMAD R20, R49, R50.reuse, R20 ;  /* 0x0000003231147224 */ /* 0x080fe200078e0214 */
[----:B------:R-:W-:Y:S01]  /*9610*/  I2IP.S8.S32.SAT R111, R23, R3, RZ ;  /* 0x00000003176f7239 */ /* 0x000fe200000014ff */
[----:B------:R-:W-:Y:S01]  /*9620*/  IMAD R27, R47, R27, RZ ;  /* 0x0000001b2f1b7224 */ /* 0x000fe200078e02ff */
[----:B------:R-:W-:Y:S01]  /*9630*/  MOV R49, R67 ;  /* 0x0000004300317202 */ /* 0x000fe20000000f00 */
[----:B------:R-:W-:Y:S01]  /*9640*/  IMAD R21, R51, R50, R21 ;  /* 0x0000003233157224 */ /* 0x000fe200078e0215 */
[----:B------:R-:W-:Y:S01]  /*9650*/  I2IP.S8.S32.SAT R116, R2, R0, R111 ;  /* 0x0000000002747239 */ /* 0x000fe2000000146f */
[----:B------:R-:W-:Y:S01]  /*9660*/  IMAD R24, R47, R28, RZ ;  /* 0x0000001c2f187224 */ /* 0x000fe200078e02ff */
[----:B------:R-:W-:Y:S01]  /*9670*/  SHF.R.S32.HI R51, RZ, 0x18, R66 ;  /* 0x00000018ff337819 */ /* 0x000fe20000011442 */
[-C--:B------:R-:W-:Y:S02]  /*9680*/  IMAD R22, R53, R50.reuse, R22 ;  /* 0x0000003235167224 */ /* 0x080fe400078e0216 */
[-C--:B------:R-:W-:Y:S02]  /*9690*/  IMAD R27, R58, R50.reuse, R27 ;  /* 0x000000323a1b7224 */ /* 0x080fe400078e021b */
[----:B------:R-:W-:Y:S02]  /*96a0*/  IMAD R25, R47, R29, RZ ;  /* 0x0000001d2f197224 */ /* 0x000fe400078e02ff */
[----:B------:R-:W-:Y:S01]  /*96b0*/  IMAD R24, R49, R50, R24 ;  /* 0x0000003231187224 */ /* 0x000fe200078e0218 */
[----:B------:R-:W-:Y:S01]  /*96c0*/  SHF.R.S32.HI R49, RZ, 0x18, R65 ;  /* 0x00000018ff317819 */ /* 0x000fe20000011441 */
[----:B------:R-:W-:Y:S01]  /*96d0*/  IMAD R26, R47, R30, RZ ;  /* 0x0000001e2f1a7224 */ /* 0x000fe200078e02ff */
[----:B------:R-:W-:Y:S01]  /*96e0*/  I2IP.S8.S32.SAT R117, R27, R22, RZ ;  /* 0x000000161b757239 */ /* 0x000fe200000014ff */
[----:B------:R-:W-:Y:S02]  /*96f0*/  IMAD.SHL.U32 R61, R63, 0x100, RZ ;  /* 0x000001003f3d7824 */ /* 0x000fe400078e00ff */
[----:B------:R-:W-:Y:S01]  /*9700*/  IMAD R31, R47, R31, RZ ;  /* 0x0000001f2f1f7224 */ /* 0x000fe200078e02ff */
[----:B------:R-:W-:Y:S01]  /*9710*/  I2IP.S8.S32.SAT R117, R21, R20, R117 ;  /* 0x0000001415757239 */ /* 0x000fe20000001475 */
[----:B------:R-:W-:Y:S01]  /*9720*/  IMAD R25, R51, R50, R25 ;  /* 0x0000003233197224 */ /* 0x000fe200078e0219 */
[----:B------:R-:W-:Y:S01]  /*9730*/  MOV R51, R64 ;  /* 0x0000004000337202 */ /* 0x000fe20000000f00 */
[----:B------:R-:W-:Y:S01]  /*9740*/  IMAD R28, R47, R32, RZ ;  /* 0x000000202f1c7224 */ /* 0x000fe200078e02ff */
[----:B------:R-:W-:Y:S01]  /*9750*/  SHF.R.S32.HI R53, RZ, 0x18, R61 ;  /* 0x00000018ff357819 */ /* 0x000fe2000001143d */
[-C--:B------:R-:W-:Y:S02]  /*9760*/  IMAD R26, R49, R50.reuse, R26 ;  /* 0x00000032311a7224 */ /* 0x080fe400078e021a */
[----:B------:R-:W-:Y:S02]  /*9770*/  IMAD R29, R47, R33, RZ ;  /* 0x000000212f1d7224 */ /* 0x000fe400078e02ff */
[-C--:B------:R-:W-:Y:S02]  /*9780*/  IMAD R31, R59, R50.reuse, R31 ;  /* 0x000000323b1f7224 */ /* 0x080fe400078e021f */
[----:B------:R-:W-:Y:S02]  /*9790*/  IMAD R28, R51, R50, R28 ;  /* 0x00000032331c7224 */ /* 0x000fe400078e021c */
[----:B------:R-:W-:Y:S01]  /*97a0*/  IMAD R30, R47, R34, RZ ;  /* 0x000000222f1e7224 */ /* 0x000fe200078e02ff */
[----:B------:R-:W-:Y:S01]  /*97b0*/  I2IP.S8.S32.SAT R108, R31, R26, RZ ;  /* 0x0000001a1f6c7239 */ /* 0x000fe200000014ff */
[----:B------:R-:W-:Y:S02]  /*97c0*/  IMAD R29, R52, R50, R29 ;  /* 0x00000032341d7224 */ /* 0x000fe400078e021d */
[----:B------:R-:W-:Y:S01]  /*97d0*/  IMAD R35, R47, R35, RZ ;  /* 0x000000232f237224 */ /* 0x000fe200078e02ff */
[----:B------:R-:W-:Y:S01]  /*97e0*/  I2IP.S8.S32.SAT R118, R25, R24, R108 ;  /* 0x0000001819767239 */ /* 0x000fe2000000146c */
[-C--:B------:R-:W-:Y:S02]  /*97f0*/  IMAD R30, R53, R50.reuse, R30 ;  /* 0x00000032351e7224 */ /* 0x080fe400078e021e */
        /* <DEDUP_REMOVED lines=21> */
.L_x_140:
[----:B------:R-:W-:Y:S05]  /*9950*/  BSYNC.RECONVERGENT B0 ;  /* 0x0000000000007941 */ /* 0x000fea0003800200 */
.L_x_139:
[----:B------:R-:W-:Y:S01]  /*9960*/  BAR.SYNC.DEFER_BLOCKING 0x1, 0x80 ;  /* 0x0042000000007b1d */ /* 0x000fe20000010000 */
[----:B------:R-:W-:Y:S01]  /*9970*/  ISETP.NE.AND P2, PT, R106, RZ, PT ;  /* 0x000000ff6a00720c */ /* 0x000fe20003f45270 */
[----:B------:R-:W-:Y:S01]  /*9980*/  IMAD.IADD R20, R43, 0x1, R83 ;  /* 0x000000012b147824 */ /* 0x000fe200078e0253 */
[----:B------:R-:W-:Y:S01]  /*9990*/  ISETP.NE.AND P0, PT, R107, 0x2, PT ;  /* 0x000000026b00780c */ /* 0x000fe20003f05270 */
[----:B------:R-:W-:Y:S01]  /*99a0*/  IMAD.IADD R21, R45, 0x1, R90 ;  /* 0x000000012d157824 */ /* 0x000fe200078e025a */
[----:B------:R-:W-:Y:S02]  /*99b0*/  ISETP.NE.AND P1, PT, R44, 0x4, PT ;  /* 0x000000042c00780c */ /* 0x000fe40003f25270 */
[----:B------:R-:W-:Y:S02]  /*99c0*/  SEL R0, RZ, 0x1, P0 ;  /* 0x00000001ff007807 */ /* 0x000fe40000000000 */
[----:B------:R-:W-:Y:S02]  /*99d0*/  SEL R3, RZ, 0x1, P1 ;  /* 0x00000001ff037807 */ /* 0x000fe40000800000 */
[----:B------:R-:W-:Y:S02]  /*99e0*/  LOP3.LUT R101, R101, R0, RZ, 0x3c, !PT ;  /* 0x0000000065657212 */ /* 0x000fe400078e3cff */
[----:B------:R-:W-:Y:S02]  /*99f0*/  LOP3.LUT R102, R102, R3, RZ, 0x3c, !PT ;  /* 0x0000000366667212 */ /* 0x000fe400078e3cff */
[----:B------:R-:W-:Y:S02]  /*9a00*/  @P2 R2UR UR36, R98 ;  /* 0x00000000622422ca */ /* 0x000fe400000e0000 */
[----:B------:R-:W-:Y:S02]  /*9a10*/  SEL R107, R107, RZ, P0 ;  /* 0x000000ff6b6b7207 */ /* 0x000fe40000000000 */
[----:B------:R-:W-:Y:S01]  /*9a20*/  SEL R44, R44, RZ, P1 ;  /* 0x000000ff2c2c7207 */ /* 0x000fe20000800000 */
[----:B------:R-:W-:Y:S10]  /*9a30*/  @P2 BRA `(.L_x_141) ;  /* 0xffffffbc00282947 */ /* 0x000ff4000383ffff */
[----:B------:R-:W-:Y:S05]  /*9a40*/  EXIT ;  /* 0x000000000000794d */ /* 0x000fea0003800000 */
.L_x_20:
[----:B--2---:R2:W1:Y:S02]  /*9a50*/  SYNCS.PHASECHK.TRANS64.TRYWAIT P0, [R3+URZ+0x200], R2 ;  /* 0x00020002030075a7 */ /* 0x00446400080011ff */
[----:B-1----:R-:W-:Y:S05]  /*9a60*/  @!P0 NANOSLEEP.SYNCS 0x989680 ;  /* 0x009896800000895d */ /* 0x002fea0003900000 */
[----:B------:R-:W1:Y:S02]  /*9a70*/  @!P0 SYNCS.PHASECHK.TRANS64 P0, [R3+URZ+0x200], R2 ;  /* 0x00020002030085a7 */ /* 0x000e6400080010ff */
[----:B-1----:R-:W-:Y:S05]  /*9a80*/  @!P0 BRA `(.L_x_20) ;  /* 0xfffffffc00f08947 */ /* 0x002fea000383ffff */
[----:B------:R-:W-:Y:S05]  /*9a90*/  BRA `(.L_x_142) ;  /* 0xffffff7c005c7947 */ /* 0x000fea000383ffff */
.L_x_23:
[----:B-1----:R-:W-:-:S07]  /*9aa0*/  MOV R2, UR33 ;  /* 0x0000002100027c02 */ /* 0x002fce0008000f00 */
.L_x_143:
[----:B-1----:R1:W2:Y:S02]  /*9ab0*/  SYNCS.PHASECHK.TRANS64.TRYWAIT P0, [R2+URZ+0xa0], R5 ;  /* 0x0000a005020075a7 */ /* 0x0022a400080011ff */
[----:B--2---:R-:W-:Y:S05]  /*9ac0*/  @!P0 NANOSLEEP.SYNCS 0x989680 ;  /* 0x009896800000895d */ /* 0x004fea0003900000 */
[----:B------:R-:W2:Y:S02]  /*9ad0*/  @!P0 SYNCS.PHASECHK.TRANS64 P0, [R2+URZ+0xa0], R5 ;  /* 0x0000a005020085a7 */ /* 0x000ea400080010ff */
[----:B--2---:R-:W-:Y:S05]  /*9ae0*/  @!P0 BRA `(.L_x_143) ;  /* 0xfffffffc00f08947 */ /* 0x004fea000383ffff */
[----:B------:R-:W-:Y:S05]  /*9af0*/  BRA `(.L_x_22) ;  /* 0xffffff7c00ac7947 */ /* 0x000fea000383ffff */
.L_x_29:
[----:B-1----:R-:W-:-:S07]  /*9b00*/  MOV R2, UR17 ;  /* 0x0000001100027c02 */ /* 0x002fce0008000f00 */
.L_x_144:
[----:B-1----:R1:W2:Y:S02]  /*9b10*/  SYNCS.PHASECHK.TRANS64.TRYWAIT P0, [R2+URZ+0xa0], R5 ;  /* 0x0000a005020075a7 */ /* 0x0022a400080011ff */
[----:B--2---:R-:W-:Y:S05]  /*9b20*/  @!P0 NANOSLEEP.SYNCS 0x989680 ;  /* 0x009896800000895d */ /* 0x004fea0003900000 */
[----:B------:R-:W2:Y:S02]  /*9b30*/  @!P0 SYNCS.PHASECHK.TRANS64 P0, [R2+URZ+0xa0], R5 ;  /* 0x0000a005020085a7 */ /* 0x000ea400080010ff */
[----:B--2---:R-:W-:Y:S05]  /*9b40*/  @!P0 BRA `(.L_x_144) ;  /* 0xfffffffc00f08947 */ /* 0x004fea000383ffff */
[----:B------:R-:W-:Y:S05]  /*9b50*/  BRA `(.L_x_28) ;  /* 0xffffff8000547947 */ /* 0x000fea000383ffff */
.L_x_33:
[----:B-1----:R1:W2:Y:S02]  /*9b60*/  SYNCS.PHASECHK.TRANS64.TRYWAIT P0, [R2+URZ+0x190], R3 ;  /* 0x00019003020075a7 */ /* 0x0022a400080011ff */
[----:B--2---:R-:W-:Y:S05]  /*9b70*/  @!P0 NANOSLEEP.SYNCS 0x989680 ;  /* 0x009896800000895d */ /* 0x004fea0003900000 */
[----:B------:R-:W2:Y:S02]  /*9b80*/  @!P0 SYNCS.PHASECHK.TRANS64 P0, [R2+URZ+0x190], R3 ;  /* 0x00019003020085a7 */ /* 0x000ea400080010ff */
[----:B--2---:R-:W-:Y:S05]  /*9b90*/  @!P0 BRA `(.L_x_33) ;  /* 0xfffffffc00f08947 */ /* 0x004fea000383ffff */
[----:B------:R-:W-:Y:S05]  /*9ba0*/  BRA `(.L_x_145) ;  /* 0xffffff8000e47947 */ /* 0x000fea000383ffff */
.L_x_37:
[----:B----4-:R-:W-:-:S07]  /*9bb0*/  MOV R0, UR5 ;  /* 0x0000000500007c02 */ /* 0x010fce0008000f00 */
.L_x_146:
[----:B-1----:R1:W2:Y:S02]  /*9bc0*/  SYNCS.PHASECHK.TRANS64.TRYWAIT P0, [R0+URZ], R3 ;  /* 0x00000003000075a7 */ /* 0x0022a400080011ff */
[----:B--2---:R-:W-:Y:S05]  /*9bd0*/  @!P0 NANOSLEEP.SYNCS 0x989680 ;  /* 0x009896800000895d */ /* 0x004fea0003900000 */
[----:B------:R-:W2:Y:S02]  /*9be0*/  @!P0 SYNCS.PHASECHK.TRANS64 P0, [R0+URZ], R3 ;  /* 0x00000003000085a7 */ /* 0x000ea400080010ff */
[----:B--2---:R-:W-:Y:S05]  /*9bf0*/  @!P0 BRA `(.L_x_146) ;  /* 0xfffffffc00f08947 */ /* 0x004fea000383ffff */
[----:B------:R-:W-:Y:S05]  /*9c00*/  BRA `(.L_x_147) ;  /* 0xffffff8800547947 */ /* 0x000fea000383ffff */
.L_x_38:
[----:B----4-:R-:W-:-:S07]  /*9c10*/  MOV R0, UR5 ;  /* 0x0000000500007c02 */ /* 0x010fce0008000f00 */
.L_x_148:
[----:B-1----:R1:W2:Y:S02]  /*9c20*/  SYNCS.PHASECHK.TRANS64.TRYWAIT P0, [R0+URZ], R3 ;  /* 0x00000003000075a7 */ /* 0x0022a400080011ff */
[----:B--2---:R-:W-:Y:S05]  /*9c30*/  @!P0 NANOSLEEP.SYNCS 0x989680 ;  /* 0x009896800000895d */ /* 0x004fea0003900000 */
[----:B------:R-:W2:Y:S02]  /*9c40*/  @!P0 SYNCS.PHASECHK.TRANS64 P0, [R0+URZ], R3 ;  /* 0x00000003000085a7 */ /* 0x000ea400080010ff */
[----:B--2---:R-:W-:Y:S05]  /*9c50*/  @!P0 BRA `(.L_x_148) ;  /* 0xfffffffc00f08947 */ /* 0x004fea000383ffff */
[----:B------:R-:W-:Y:S05]  /*9c60*/  BRA `(.L_x_149) ;  /* 0xffffff8800607947 */ /* 0x000fea000383ffff */
.L_x_39:
[----:B----4-:R-:W-:-:S07]  /*9c70*/  MOV R0, UR5 ;  /* 0x0000000500007c02 */ /* 0x010fce0008000f00 */
.L_x_150:
[----:B-1----:R1:W2:Y:S02]  /*9c80*/  SYNCS.PHASECHK.TRANS64.TRYWAIT P0, [R0+URZ], R3 ;  /* 0x00000003000075a7 */ /* 0x0022a400080011ff */
[----:B--2---:R-:W-:Y:S05]  /*9c90*/  @!P0 NANOSLEEP.SYNCS 0x989680 ;  /* 0x009896800000895d */ /* 0x004fea0003900000 */
[----:B------:R-:W2:Y:S02]  /*9ca0*/  @!P0 SYNCS.PHASECHK.TRANS64 P0, [R0+URZ], R3 ;  /* 0x00000003000085a7 */ /* 0x000ea400080010ff */
[----:B--2---:R-:W-:Y:S05]  /*9cb0*/  @!P0 BRA `(.L_x_150) ;  /* 0xfffffffc00f08947 */ /* 0x004fea000383ffff */
[----:B------:R-:W-:Y:S05]  /*9cc0*/  BRA `(.L_x_151) ;  /* 0xffffff88006c7947 */ /* 0x000fea000383ffff */
.L_x_40:
[----:B----4-:R-:W-:-:S07]  /*9cd0*/  MOV R0, UR5 ;  /* 0x0000000500007c02 */ /* 0x010fce0008000f00 */
.L_x_152:
[----:B-1----:R1:W2:Y:S02]  /*9ce0*/  SYNCS.PHASECHK.TRANS64.TRYWAIT P0, [R0+URZ], R3 ;  /* 0x00000003000075a7 */ /* 0x0022a400080011ff */
[----:B--2---:R-:W-:Y:S05]  /*9cf0*/  @!P0 NANOSLEEP.SYNCS 0x989680 ;  /* 0x009896800000895d */ /* 0x004fea0003900000 */
[----:B------:R-:W2:Y:S02]  /*9d00*/  @!P0 SYNCS.PHASECHK.TRANS64 P0, [R0+URZ], R3 ;  /* 0x00000003000085a7 */ /* 0x000ea400080010ff */
[----:B--2---:R-:W-:Y:S05]  /*9d10*/  @!P0 BRA `(.L_x_152) ;  /* 0xfffffffc00f08947 */ /* 0x004fea000383ffff */
[----:B------:R-:W-:Y:S05]  /*9d20*/  BRA `(.L_x_153) ;  /* 0xffffff8800787947 */ /* 0x000fea000383ffff */
.L_x_41:
[----:B----4-:R-:W-:-:S07]  /*9d30*/  MOV R0, UR5 ;  /* 0x0000000500007c02 */ /* 0x010fce0008000f00 */
.L_x_154:
[----:B-1----:R1:W2:Y:S02]  /*9d40*/  SYNCS.PHASECHK.TRANS64.TRYWAIT P0, [R0+URZ], R3 ;  /* 0x00000003000075a7 */ /* 0x0022a400080011ff */
[----:B--2---:R-:W-:Y:S05]  /*9d50*/  @!P0 NANOSLEEP.SYNCS 0x989680 ;  /* 0x009896800000895d */ /* 0x004fea0003900000 */
[----:B------:R-:W2:Y:S02]  /*9d60*/  @!P0 SYNCS.PHASECHK.TRANS64 P0, [R0+URZ], R3 ;  /* 0x00000003000085a7 */ /* 0x000ea400080010ff */
[----:B--2---:R-:W-:Y:S05]  /*9d70*/  @!P0 BRA `(.L_x_154) ;  /* 0xfffffffc00f08947 */ /* 0x004fea000383ffff */
[----:B------:R-:W-:Y:S05]  /*9d80*/  BRA `(.L_x_155) ;  /* 0xffffff8800847947 */ /* 0x000fea000383ffff */
.L_x_42:
[----:B----4-:R-:W-:-:S07]  /*9d90*/  MOV R0, UR5 ;  /* 0x0000000500007c02 */ /* 0x010fce0008000f00 */
.L_x_156:
[----:B-1----:R1:W2:Y:S02]  /*9da0*/  SYNCS.PHASECHK.TRANS64.TRYWAIT P0, [R0+URZ], R3 ;  /* 0x00000003000075a7 */ /* 0x0022a400080011ff */
[----:B--2---:R-:W-:Y:S05]  /*9db0*/  @!P0 NANOSLEEP.SYNCS 0x989680 ;  /* 0x009896800000895d */ /* 0x004fea0003900000 */
[----:B------:R-:W2:Y:S02]  /*9dc0*/  @!P0 SYNCS.PHASECHK.TRANS64 P0, [R0+URZ], R3 ;  /* 0x00000003000085a7 */ /* 0x000ea400080010ff */
[----:B--2---:R-:W-:Y:S05]  /*9dd0*/  @!P0 BRA `(.L_x_156) ;  /* 0xfffffffc00f08947 */ /* 0x004fea000383ffff */
[----:B------:R-:W-:Y:S05]  /*9de0*/  BRA `(.L_x_157) ;  /* 0xffffff8800907947 */ /* 0x000fea000383ffff */
.L_x_43:
[----:B----4-:R-:W-:-:S07]  /*9df0*/  MOV R0, UR5 ;  /* 0x0000000500007c02 */ /* 0x010fce0008000f00 */
.L_x_158:
[----:B-1----:R1:W2:Y:S02]  /*9e00*/  SYNCS.PHASECHK.TRANS64.TRYWAIT P0, [R0+URZ], R3 ;  /* 0x00000003000075a7 */ /* 0x0022a400080011ff */
[----:B--2---:R-:W-:Y:S05]  /*9e10*/  @!P0 NANOSLEEP.SYNCS 0x989680 ;  /* 0x009896800000895d */ /* 0x004fea0003900000 */
[----:B------:R-:W2:Y:S02]  /*9e20*/  @!P0 SYNCS.PHASECHK.TRANS64 P0, [R0+URZ], R3 ;  /* 0x00000003000085a7 */ /* 0x000ea400080010ff */
[----:B--2---:R-:W-:Y:S05]  /*9e30*/  @!P0 BRA `(.L_x_158) ;  /* 0xfffffffc00f08947 */ /* 0x004fea000383ffff */
[----:B------:R-:W-:Y:S05]  /*9e40*/  BRA `(.L_x_159) ;  /* 0xffffff88009c7947 */ /* 0x000fea000383ffff */
.L_x_44:
[----:B----4-:R-:W-:-:S07]  /*9e50*/  MOV R0, UR5 ;  /* 0x0000000500007c02 */ /* 0x010fce0008000f00 */
.L_x_160:
[----:B-1----:R1:W2:Y:S02]  /*9e60*/  SYNCS.PHASECHK.TRANS64.TRYWAIT P0, [R0+URZ], R3 ;  /* 0x00000003000075a7 */ /* 0x0022a400080011ff */
[----:B--2---:R-:W-:Y:S05]  /*9e70*/  @!P0 NANOSLEEP.SYNCS 0x989680 ;  /* 0x009896800000895d */ /* 0x004fea0003900000 */
[----:B------:R-:W2:Y:S02]  /*9e80*/  @!P0 SYNCS.PHASECHK.TRANS64 P0, [R0+URZ], R3 ;  /* 0x00000003000085a7 */ /* 0x000ea400080010ff */
[----:B--2---:R-:W-:Y:S05]  /*9e90*/  @!P0 BRA `(.L_x_160) ;  /* 0xfffffffc00f08947 */ /* 0x004fea000383ffff */
[----:B------:R-:W-:Y:S05]  /*9ea0*/  BRA `(.L_x_161) ;  /* 0xffffff8800a87947 */ /* 0x000fea000383ffff */
.L_x_45:
[----:B----4-:R-:W-:-:S07]  /*9eb0*/  MOV R0, UR5 ;  /* 0x0000000500007c02 */ /* 0x010fce0008000f00 */
.L_x_162:
[----:B-1----:R1:W2:Y:S02]  /*9ec0*/  SYNCS.PHASECHK.TRANS64.TRYWAIT P0, [R0+URZ], R3 ;  /* 0x00000003000075a7 */ /* 0x0022a400080011ff */
[----:B--2---:R-:W-:Y:S05]  /*9ed0*/  @!P0 NANOSLEEP.SYNCS 0x989680 ;  /* 0x009896800000895d */ /* 0x004fea0003900000 */
[----:B------:R-:W2:Y:S02]  /*9ee0*/  @!P0 SYNCS.PHASECHK.TRANS64 P0, [R0+URZ], R3 ;  /* 0x00000003000085a7 */ /* 0x000ea400080010ff */
[----:B--2---:R-:W-:Y:S05]  /*9ef0*/  @!P0 BRA `(.L_x_162) ;  /* 0xfffffffc00f08947 */ /* 0x004fea000383ffff */
[----:B------:R-:W-:Y:S05]  /*9f00*/  BRA `(.L_x_163) ;  /* 0xffffff8800b47947 */ /* 0x000fea000383ffff */
.L_x_46:
[----:B----4-:R-:W-:-:S07]  /*9f10*/  MOV R0, UR5 ;  /* 0x0000000500007c02 */ /* 0x010fce0008000f00 */
.L_x_164:
[----:B-1----:R1:W2:Y:S02]  /*9f20*/  SYNCS.PHASECHK.TRANS64.TRYWAIT P0, [R0+URZ], R3 ;  /* 0x00000003000075a7 */ /* 0x0022a400080011ff */
[----:B--2---:R-:W-:Y:S05]  /*9f30*/  @!P0 NANOSLEEP.SYNCS 0x989680 ;  /* 0x009896800000895d */ /* 0x004fea0003900000 */
[----:B------:R-:W2:Y:S02]  /*9f40*/  @!P0 SYNCS.PHASECHK.TRANS64 P0, [R0+URZ], R3 ;  /* 0x00000003000085a7 */ /* 0x000ea400080010ff */
[----:B--2---:R-:W-:Y:S05]  /*9f50*/  @!P0 BRA `(.L_x_164) ;  /* 0xfffffffc00f08947 */ /* 0x004fea000383ffff */
[----:B------:R-:W-:Y:S05]  /*9f60*/  BRA `(.L_x_165) ;  /* 0xffffff8800c07947 */ /* 0x000fea000383ffff */
.L_x_47:
[----:B----4-:R-:W-:-:S07]  /*9f70*/  MOV R0, UR5 ;  /* 0x0000000500007c02 */ /* 0x010fce0008000f00 */
.L_x_166:
[----:B-1----:R1:W2:Y:S02]  /*9f80*/  SYNCS.PHASECHK.TRANS64.TRYWAIT P0, [R0+URZ], R3 ;  /* 0x00000003000075a7 */ /* 0x0022a400080011ff */
[----:B--2---:R-:W-:Y:S05]  /*9f90*/  @!P0 NANOSLEEP.SYNCS 0x989680 ;  /* 0x009896800000895d */ /* 0x004fea0003900000 */
[----:B------:R-:W2:Y:S02]  /*9fa0*/  @!P0 SYNCS.PHASECHK.TRANS64 P0, [R0+URZ], R3 ;  /* 0x00000003000085a7 */ /* 0x000ea400080010ff */
[----:B--2---:R-:W-:Y:S05]  /*9fb0*/  @!P0 BRA `(.L_x_166) ;  /* 0xfffffffc00f08947 */ /* 0x004fea000383ffff */
[----:B------:R-:W-:Y:S05]  /*9fc0*/  BRA `(.L_x_167) ;  /* 0xffffff8800cc7947 */ /* 0x000fea000383ffff */
.L_x_48:
[----:B----4-:R-:W-:-:S07]  /*9fd0*/  MOV R0, UR5 ;  /* 0x0000000500007c02 */ /* 0x010fce0008000f00 */
.L_x_168:
[----:B-1----:R1:W2:Y:S02]  /*9fe0*/  SYNCS.PHASECHK.TRANS64.TRYWAIT P0, [R0+URZ], R3 ;  /* 0x00000003000075a7 */ /* 0x0022a400080011ff */
[----:B--2---:R-:W-:Y:S05]  /*9ff0*/  @!P0 NANOSLEEP.SYNCS 0x989680 ;  /* 0x009896800000895d */ /* 0x004fea0003900000 */
[----:B------:R-:W2:Y:S02]  /*a000*/  @!P0 SYNCS.PHASECHK.TRANS64 P0, [R0+URZ], R3 ;  /* 0x00000003000085a7 */ /* 0x000ea400080010ff */
[----:B--2---:R-:W-:Y:S05]  /*a010*/  @!P0 BRA `(.L_x_168) ;  /* 0xfffffffc00f08947 */ /* 0x004fea000383ffff */
[----:B------:R-:W-:Y:S05]  /*a020*/  BRA `(.L_x_169) ;  /* 0xffffff8800d87947 */ /* 0x000fea000383ffff */
.L_x_49:
[----:B----4-:R-:W-:-:S07]  /*a030*/  MOV R0, UR5 ;  /* 0x0000000500007c02 */ /* 0x010fce0008000f00 */
.L_x_170:
[----:B-1----:R1:W2:Y:S02]  /*a040*/  SYNCS.PHASECHK.TRANS64.TRYWAIT P0, [R0+URZ], R3 ;  /* 0x00000003000075a7 */ /* 0x0022a400080011ff */
[----:B--2---:R-:W-:Y:S05]  /*a050*/  @!P0 NANOSLEEP.SYNCS 0x989680 ;  /* 0x009896800000895d */ /* 0x004fea0003900000 */
[----:B------:R-:W2:Y:S02]  /*a060*/  @!P0 SYNCS.PHASECHK.TRANS64 P0, [R0+URZ], R3 ;  /* 0x00000003000085a7 */ /* 0x000ea400080010ff */
[----:B--2---:R-:W-:Y:S05]  /*a070*/  @!P0 BRA `(.L_x_170) ;  /* 0xfffffffc00f08947 */ /* 0x004fea000383ffff */
[----:B------:R-:W-:Y:S05]  /*a080*/  BRA `(.L_x_171) ;  /* 0xffffff8800e47947 */ /* 0x000fea000383ffff */
.L_x_50:
[----:B----4-:R-:W-:-:S07]  /*a090*/  MOV R0, UR5 ;  /* 0x0000000500007c02 */ /* 0x010fce0008000f00 */
.L_x_172:
[----:B-1----:R1:W2:Y:S02]  /*a0a0*/  SYNCS.PHASECHK.TRANS64.TRYWAIT P0, [R0+URZ], R3 ;  /* 0x00000003000075a7 */ /* 0x0022a400080011ff */
[----:B--2---:R-:W-:Y:S05]  /*a0b0*/  @!P0 NANOSLEEP.SYNCS 0x989680 ;  /* 0x009896800000895d */ /* 0x004fea0003900000 */
[----:B------:R-:W2:Y:S02]  /*a0c0*/  @!P0 SYNCS.PHASECHK.TRANS64 P0, [R0+URZ], R3 ;  /* 0x00000003000085a7 */ /* 0x000ea400080010ff */
[----:B--2---:R-:W-:Y:S05]  /*a0d0*/  @!P0 BRA `(.L_x_172) ;  /* 0xfffffffc00f08947 */ /* 0x004fea000383ffff */
[----:B------:R-:W-:Y:S05]  /*a0e0*/  BRA `(.L_x_173) ;  /* 0xffffff8800f07947 */ /* 0x000fea000383ffff */
.L_x_51:
[----:B----4-:R-:W-:-:S07]  /*a0f0*/  MOV R0, UR5 ;  /* 0x0000000500007c02 */ /* 0x010fce0008000f00 */
.L_x_174:
[----:B-1----:R1:W2:Y:S02]  /*a100*/  SYNCS.PHASECHK.TRANS64.TRYWAIT P0, [R0+URZ], R3 ;  /* 0x00000003000075a7 */ /* 0x0022a400080011ff */
[----:B--2---:R-:W-:Y:S05]  /*a110*/  @!P0 NANOSLEEP.SYNCS 0x989680 ;  /* 0x009896800000895d */ /* 0x004fea0003900000 */
[----:B------:R-:W2:Y:S02]  /*a120*/  @!P0 SYNCS.PHASECHK.TRANS64 P0, [R0+URZ], R3 ;  /* 0x00000003000085a7 */ /* 0x000ea400080010ff */
[----:B--2---:R-:W-:Y:S05]  /*a130*/  @!P0 BRA `(.L_x_174) ;  /* 0xfffffffc00f08947 */ /* 0x004fea000383ffff */
[----:B------:R-:W-:Y:S05]  /*a140*/  BRA `(.L_x_175) ;  /* 0xffffff8800fc7947 */ /* 0x000fea000383ffff */
.L_x_52:
[----:B----4-:R-:W-:-:S07]  /*a150*/  MOV R0, UR5 ;  /* 0x0000000500007c02 */ /* 0x010fce0008000f00 */
.L_x_176:
[----:B-1----:R1:W2:Y:S02]  /*a160*/  SYNCS.PHASECHK.TRANS64.TRYWAIT P0, [R0+URZ], R3 ;  /* 0x00000003000075a7 */ /* 0x0022a400080011ff */
[----:B--2---:R-:W-:Y:S05]  /*a170*/  @!P0 NANOSLEEP.SYNCS 0x989680 ;  /* 0x009896800000895d */ /* 0x004fea0003900000 */
[----:B------:R-:W2:Y:S02]  /*a180*/  @!P0 SYNCS.PHASECHK.TRANS64 P0, [R0+URZ], R3 ;  /* 0x00000003000085a7 */ /* 0x000ea400080010ff */
[----:B--2---:R-:W-:Y:S05]  /*a190*/  @!P0 BRA `(.L_x_176) ;  /* 0xfffffffc00f08947 */ /* 0x004fea000383ffff */
[----:B------:R-:W-:Y:S05]  /*a1a0*/  BRA `(.L_x_177) ;  /* 0xffffff8c00087947 */ /* 0x000fea000383ffff */
.L_x_53:
[----:B----4-:R-:W-:-:S07]  /*a1b0*/  MOV R0, UR5 ;  /* 0x0000000500007c02 */ /* 0x010fce0008000f00 */
.L_x_178:
[----:B-1----:R1:W2:Y:S02]  /*a1c0*/  SYNCS.PHASECHK.TRANS64.TRYWAIT P0, [R0+URZ], R3 ;  /* 0x00000003000075a7 */ /* 0x0022a400080011ff */
[----:B--2---:R-:W-:Y:S05]  /*a1d0*/  @!P0 NANOSLEEP.SYNCS 0x989680 ;  /* 0x009896800000895d */ /* 0x004fea0003900000 */
[----:B------:R-:W2:Y:S02]  /*a1e0*/  @!P0 SYNCS.PHASECHK.TRANS64 P0, [R0+URZ], R3 ;  /* 0x00000003000085a7 */ /* 0x000ea400080010ff */
[----:B--2---:R-:W-:Y:S05]  /*a1f0*/  @!P0 BRA `(.L_x_178) ;  /* 0xfffffffc00f08947 */ /* 0x004fea000383ffff */
[----:B------:R-:W-:Y:S05]  /*a200*/  BRA `(.L_x_179) ;  /* 0xffffff8c00147947 */ /* 0x000fea000383ffff */
.L_x_54:
[----:B----4-:R-:W-:-:S07]  /*a210*/  MOV R0, UR5 ;  /* 0x0000000500007c02 */ /* 0x010fce0008000f00 */
.L_x_180:
[----:B-1----:R1:W2:Y:S02]  /*a220*/  SYNCS.PHASECHK.TRANS64.TRYWAIT P0, [R0+URZ], R3 ;  /* 0x00000003000075a7 */ /* 0x0022a400080011ff */
[----:B--2---:R-:W-:Y:S05]  /*a230*/  @!P0 NANOSLEEP.SYNCS 0x989680 ;  /* 0x009896800000895d */ /* 0x004fea0003900000 */
[----:B------:R-:W2:Y:S02]  /*a240*/  @!P0 SYNCS.PHASECHK.TRANS64 P0, [R0+URZ], R3 ;  /* 0x00000003000085a7 */ /* 0x000ea400080010ff */
[----:B--2---:R-:W-:Y:S05]  /*a250*/  @!P0 BRA `(.L_x_180) ;  /* 0xfffffffc00f08947 */ /* 0x004fea000383ffff */
[----:B------:R-:W-:Y:S05]  /*a260*/  BRA `(.L_x_181) ;  /* 0xffffff8c00207947 */ /* 0x000fea000383ffff */
.L_x_55:
[----:B----4-:R-:W-:-:S07]  /*a270*/  MOV R0, UR5 ;  /* 0x0000000500007c02 */ /* 0x010fce0008000f00 */
.L_x_182:
[----:B-1----:R1:W2:Y:S02]  /*a280*/  SYNCS.PHASECHK.TRANS64.TRYWAIT P0, [R0+URZ], R3 ;  /* 0x00000003000075a7 */ /* 0x0022a400080011ff */
[----:B--2---:R-:W-:Y:S05]  /*a290*/  @!P0 NANOSLEEP.SYNCS 0x989680 ;  /* 0x009896800000895d */ /* 0x004fea0003900000 */
[----:B------:R-:W2:Y:S02]  /*a2a0*/  @!P0 SYNCS.PHASECHK.TRANS64 P0, [R0+URZ], R3 ;  /* 0x00000003000085a7 */ /* 0x000ea400080010ff */
[----:B--2---:R-:W-:Y:S05]  /*a2b0*/  @!P0 BRA `(.L_x_182) ;  /* 0xfffffffc00f08947 */ /* 0x004fea000383ffff */
[----:B------:R-:W-:Y:S05]  /*a2c0*/  BRA `(.L_x_183) ;  /* 0xffffff8c002c7947 */ /* 0x000fea000383ffff */
.L_x_58:
[----:B-1----:R1:W2:Y:S02]  /*a2d0*/  SYNCS.PHASECHK.TRANS64.TRYWAIT P0, [R0+URZ+0x1f0], R5 ;  /* 0x0001f005000075a7 */ /* 0x0022a400080011ff */
[----:B--2---:R-:W-:Y:S05]  /*a2e0*/  @!P0 NANOSLEEP.SYNCS 0x989680 ;  /* 0x009896800000895d */ /* 0x004fea0003900000 */
[----:B------:R-:W2:Y:S02]  /*a2f0*/  @!P0 SYNCS.PHASECHK.TRANS64 P0, [R0+URZ+0x1f0], R5 ;  /* 0x0001f005000085a7 */ /* 0x000ea400080010ff */
[----:B--2---:R-:W-:Y:S05]  /*a300*/  @!P0 BRA `(.L_x_58) ;  /* 0xfffffffc00f08947 */ /* 0x004fea000383ffff */
[----:B------:R-:W-:Y:S05]  /*a310*/  BRA `(.L_x_184) ;  /* 0xffffff8c00887947 */ /* 0x000fea000383ffff */
.L_x_59:
[----:B------:R-:W-:-:S07]  /*a320*/  MOV R0, UR5 ;  /* 0x0000000500007c02 */ /* 0x000fce0008000f00 */
.L_x_185:
[----:B-1----:R1:W2:Y:S02]  /*a330*/  SYNCS.PHASECHK.TRANS64.TRYWAIT P0, [R0+URZ+0x1a0], R5 ;  /* 0x0001a005000075a7 */ /* 0x0022a400080011ff */
[----:B--2---:R-:W-:Y:S05]  /*a340*/  @!P0 NANOSLEEP.SYNCS 0x989680 ;  /* 0x009896800000895d */ /* 0x004fea0003900000 */
[----:B------:R-:W2:Y:S02]  /*a350*/  @!P0 SYNCS.PHASECHK.TRANS64 P0, [R0+URZ+0x1a0], R5 ;  /* 0x0001a005000085a7 */ /* 0x000ea400080010ff */
[----:B--2---:R-:W-:Y:S05]  /*a360*/  @!P0 BRA `(.L_x_185) ;  /* 0xfffffffc00f08947 */ /* 0x004fea000383ffff */
[----:B------:R-:W-:Y:S05]  /*a370*/  BRA `(.L_x_186) ;  /* 0xffffff8c00987947 */ /* 0x000fea000383ffff */
.L_x_60:
[----:B-1----:R1:W2:Y:S02]  /*a380*/  SYNCS.PHASECHK.TRANS64.TRYWAIT P1, [R0+URZ+0x190], R5 ;  /* 0x00019005000075a7 */ /* 0x0022a400080211ff */
[----:B--2---:R-:W-:Y:S05]  /*a390*/  @!P1 NANOSLEEP.SYNCS 0x989680 ;  /* 0x009896800000995d */ /* 0x004fea0003900000 */
[----:B------:R-:W2:Y:S02]  /*a3a0*/  @!P1 SYNCS.PHASECHK.TRANS64 P1, [R0+URZ+0x190], R5 ;  /* 0x00019005000095a7 */ /* 0x000ea400080210ff */
[----:B--2---:R-:W-:Y:S05]  /*a3b0*/  @!P1 BRA `(.L_x_60) ;  /* 0xfffffffc00f09947 */ /* 0x004fea000383ffff */
[----:B------:R-:W-:Y:S05]  /*a3c0*/  BRA `(.L_x_187) ;  /* 0xffffff8c00c87947 */ /* 0x000fea000383ffff */
.L_x_63:
[----:B------:R-:W-:-:S07]  /*a3d0*/  MOV R0, UR5 ;  /* 0x0000000500007c02 */ /* 0x000fce0008000f00 */
.L_x_188:
[----:B-1----:R1:W2:Y:S02]  /*a3e0*/  SYNCS.PHASECHK.TRANS64.TRYWAIT P0, [R0+URZ+0x1a0], R3 ;  /* 0x0001a003000075a7 */ /* 0x0022a400080011ff */
[----:B--2---:R-:W-:Y:S05]  /*a3f0*/  @!P0 NANOSLEEP.SYNCS 0x989680 ;  /* 0x009896800000895d */ /* 0x004fea0003900000 */
[----:B------:R-:W2:Y:S02]  /*a400*/  @!P0 SYNCS.PHASECHK.TRANS64 P0, [R0+URZ+0x1a0], R3 ;  /* 0x0001a003000085a7 */ /* 0x000ea400080010ff */
[----:B--2---:R-:W-:Y:S05]  /*a410*/  @!P0 BRA `(.L_x_188) ;  /* 0xfffffffc00f08947 */ /* 0x004fea000383ffff */
[----:B------:R-:W-:Y:S05]  /*a420*/  BRA `(.L_x_62) ;  /* 0xffffff90001c7947 */ /* 0x000fea000383ffff */
.L_x_70:
[----:B-1----:R1:W2:Y:S02]  /*a430*/  SYNCS.PHASECHK.TRANS64.TRYWAIT P1, [R0+URZ+0x190], R5 ;  /* 0x00019005000075a7 */ /* 0x0022a400080211ff */
[----:B--2---:R-:W-:Y:S05]  /*a440*/  @!P1 NANOSLEEP.SYNCS 0x989680 ;  /* 0x009896800000995d */ /* 0x004fea0003900000 */
[----:B------:R-:W2:Y:S02]  /*a450*/  @!P1 SYNCS.PHASECHK.TRANS64 P1, [R0+URZ+0x190], R5 ;  /* 0x00019005000095a7 */ /* 0x000ea400080210ff */
[----:B--2---:R-:W-:Y:S05]  /*a460*/  @!P1 BRA `(.L_x_70) ;  /* 0xfffffffc00f09947 */ /* 0x004fea000383ffff */
[----:B------:R-:W-:Y:S05]  /*a470*/  BRA `(.L_x_189) ;  /* 0xffffff9400747947 */ /* 0x000fea000383ffff */
.L_x_71:
[----:B------:R-:W-:-:S07]  /*a480*/  MOV R3, UR9 ;  /* 0x0000000900037c02 */ /* 0x000fce0008000f00 */
.L_x_190:
[----:B-1----:R1:W2:Y:S02]  /*a490*/  SYNCS.PHASECHK.TRANS64.TRYWAIT P0, [R3+URZ+0x1d0], R0 ;  /* 0x0001d000030075a7 */ /* 0x0022a400080011ff */
[----:B--2---:R-:W-:Y:S05]  /*a4a0*/  @!P0 NANOSLEEP.SYNCS 0x989680 ;  /* 0x009896800000895d */ /* 0x004fea0003900000 */
[----:B------:R-:W2:Y:S02]  /*a4b0*/  @!P0 SYNCS.PHASECHK.TRANS64 P0, [R3+URZ+0x1d0], R0 ;  /* 0x0001d000030085a7 */ /* 0x000ea400080010ff */
[----:B--2---:R-:W-:Y:S05]  /*a4c0*/  @!P0 BRA `(.L_x_190) ;  /* 0xfffffffc00f08947 */ /* 0x004fea000383ffff */
[----:B------:R-:W-:Y:S05]  /*a4d0*/  BRA `(.L_x_191) ;  /* 0xffffff9400a87947 */ /* 0x000fea000383ffff */
.L_x_74:
[----:B------:R-:W-:Y:S07]  /*a4e0*/  MOV R0, UR7 ;  /* 0x0000000700007c02 */ /* 0x000fee0008000f00 */
.L_x_192:
[----:B-1----:R1:W2:Y:S02]  /*a4f0*/  SYNCS.PHASECHK.TRANS64.TRYWAIT P0, [R0+URZ], R3 ;  /* 0x00000003000075a7 */ /* 0x0022a400080011ff */
[----:B--2---:R-:W-:Y:S05]  /*a500*/  @!P0 NANOSLEEP.SYNCS 0x989680 ;  /* 0x009896800000895d */ /* 0x004fea0003900000 */
[----:B------:R-:W2:Y:S02]  /*a510*/  @!P0 SYNCS.PHASECHK.TRANS64 P0, [R0+URZ], R3 ;  /* 0x00000003000085a7 */ /* 0x000ea400080010ff */
[----:B--2---:R-:W-:Y:S05]  /*a520*/  @!P0 BRA `(.L_x_192) ;  /* 0xfffffffc00f08947 */ /* 0x004fea000383ffff */
[----:B------:R-:W-:Y:S05]  /*a530*/  BRA `(.L_x_73) ;  /* 0xffffff9400e07947 */ /* 0x000fea000383ffff */
.L_x_77:
[----:B------:R-:W-:-:S07]  /*a540*/  MOV R0, UR5 ;  /* 0x0000000500007c02 */ /* 0x000fce0008000f00 */
.L_x_193:
[----:B--2---:R2:W3:Y:S02]  /*a550*/  SYNCS.PHASECHK.TRANS64.TRYWAIT P0, [R0+URZ], R3 ;  /* 0x00000003000075a7 */ /* 0x0044e400080011ff */
[----:B---3--:R-:W-:Y:S05]  /*a560*/  @!P0 NANOSLEEP.SYNCS 0x989680 ;  /* 0x009896800000895d */ /* 0x008fea0003900000 */
[----:B------:R-:W3:Y:S02]  /*a570*/  @!P0 SYNCS.PHASECHK.TRANS64 P0, [R0+URZ], R3 ;  /* 0x00000003000085a7 */ /* 0x000ee400080010ff */
[----:B---3--:R-:W-:Y:S05]  /*a580*/  @!P0 BRA `(.L_x_193) ;  /* 0xfffffffc00f08947 */ /* 0x008fea000383ffff */
[----:B------:R-:W-:Y:S05]  /*a590*/  BRA `(.L_x_194) ;  /* 0xffffff9800807947 */ /* 0x000fea000383ffff */
.L_x_78:
[----:B------:R-:W-:-:S07]  /*a5a0*/  MOV R0, UR5 ;  /* 0x0000000500007c02 */ /* 0x000fce0008000f00 */
.L_x_195:
[----:B--2---:R2:W3:Y:S02]  /*a5b0*/  SYNCS.PHASECHK.TRANS64.TRYWAIT P0, [R0+URZ], R3 ;  /* 0x00000003000075a7 */ /* 0x0044e400080011ff */
[----:B---3--:R-:W-:Y:S05]  /*a5c0*/  @!P0 NANOSLEEP.SYNCS 0x989680 ;  /* 0x009896800000895d */ /* 0x008fea0003900000 */
[----:B------:R-:W3:Y:S02]  /*a5d0*/  @!P0 SYNCS.PHASECHK.TRANS64 P0, [R0+URZ], R3 ;  /* 0x00000003000085a7 */ /* 0x000ee400080010ff */
[----:B---3--:R-:W-:Y:S05]  /*a5e0*/  @!P0 BRA `(.L_x_195) ;  /* 0xfffffffc00f08947 */ /* 0x008fea000383ffff */
[----:B------:R-:W-:Y:S05]  /*a5f0*/  BRA `(.L_x_196) ;  /* 0xffffff98008c7947 */ /* 0x000fea000383ffff */
.L_x_79:
[----:B------:R-:W-:-:S07]  /*a600*/  MOV R0, UR5 ;  /* 0x0000000500007c02 */ /* 0x000fce0008000f00 */
.L_x_197:
[----:B--2---:R2:W3:Y:S02]  /*a610*/  SYNCS.PHASECHK.TRANS64.TRYWAIT P0, [R0+URZ], R3 ;  /* 0x00000003000075a7 */ /* 0x0044e400080011ff */
[----:B---3--:R-:W-:Y:S05]  /*a620*/  @!P0 NANOSLEEP.SYNCS 0x989680 ;  /* 0x009896800000895d */ /* 0x008fea0003900000 */
[----:B------:R-:W3:Y:S02]  /*a630*/  @!P0 SYNCS.PHASECHK.TRANS64 P0, [R0+URZ], R3 ;  /* 0x00000003000085a7 */ /* 0x000ee400080010ff */
[----:B---3--:R-:W-:Y:S05]  /*a640*/  @!P0 BRA `(.L_x_197) ;  /* 0xfffffffc00f08947 */ /* 0x008fea000383ffff */
[----:B------:R-:W-:Y:S05]  /*a650*/  BRA `(.L_x_198) ;  /* 0xffffff9800987947 */ /* 0x000fea000383ffff */
.L_x_80:
[----:B------:R-:W-:-:S07]  /*a660*/  MOV R0, UR7 ;  /* 0x0000000700007c02 */ /* 0x000fce0008000f00 */
.L_x_199:
[----:B--2---:R2:W3:Y:S02]  /*a670*/  SYNCS.PHASECHK.TRANS64.TRYWAIT P0, [R0+URZ], R3 ;  /* 0x00000003000075a7 */ /* 0x0044e400080011ff */
[----:B---3--:R-:W-:Y:S05]  /*a680*/  @!P0 NANOSLEEP.SYNCS 0x989680 ;  /* 0x009896800000895d */ /* 0x008fea0003900000 */
[----:B------:R-:W3:Y:S02]  /*a690*/  @!P0 SYNCS.PHASECHK.TRANS64 P0, [R0+URZ], R3 ;  /* 0x00000003000085a7 */ /* 0x000ee400080010ff */
[----:B---3--:R-:W-:Y:S05]  /*a6a0*/  @!P0 BRA `(.L_x_199) ;  /* 0xfffffffc00f08947 */ /* 0x008fea000383ffff */
[----:B------:R-:W-:Y:S05]  /*a6b0*/  BRA `(.L_x_200) ;  /* 0xffffff9800a47947 */ /* 0x000fea000383ffff */
.L_x_85:
[----:B--2---:R2:W3:Y:S02]  /*a6c0*/  SYNCS.PHASECHK.TRANS64.TRYWAIT P0, [R0+URZ+0x190], R3 ;  /* 0x00019003000075a7 */ /* 0x0044e400080011ff */
[----:B---3--:R-:W-:Y:S05]  /*a6d0*/  @!P0 NANOSLEEP.SYNCS 0x989680 ;  /* 0x009896800000895d */ /* 0x008fea0003900000 */
[----:B------:R-:W3:Y:S02]  /*a6e0*/  @!P0 SYNCS.PHASECHK.TRANS64 P0, [R0+URZ+0x190], R3 ;  /* 0x00019003000085a7 */ /* 0x000ee400080010ff */
[----:B---3--:R-:W-:Y:S05]  /*a6f0*/  @!P0 BRA `(.L_x_85) ;  /* 0xfffffffc00f08947 */ /* 0x008fea000383ffff */
[----:B------:R-:W-:Y:S05]  /*a700*/  BRA `(.L_x_201) ;  /* 0xffffff9c00b07947 */ /* 0x000fea000383ffff */
.L_x_88:
[----:B------:R-:W-:Y:S07]  /*a710*/  MOV R0, UR7 ;  /* 0x0000000700007c02 */ /* 0x000fee0008000f00 */
.L_x_202:
[----:B--2---:R2:W3:Y:S02]  /*a720*/  SYNCS.PHASECHK.TRANS64.TRYWAIT P0, [R0+URZ+0x188], R3 ;  /* 0x00018803000075a7 */ /* 0x0044e400080011ff */
[----:B---3--:R-:W-:Y:S05]  /*a730*/  @!P0 NANOSLEEP.SYNCS 0x989680 ;  /* 0x009896800000895d */ /* 0x008fea0003900000 */
[----:B------:R-:W3:Y:S02]  /*a740*/  @!P0 SYNCS.PHASECHK.TRANS64 P0, [R0+URZ+0x188], R3 ;  /* 0x00018803000085a7 */ /* 0x000ee400080010ff */
[----:B---3--:R-:W-:Y:S05]  /*a750*/  @!P0 BRA `(.L_x_202) ;  /* 0xfffffffc00f08947 */ /* 0x008fea000383ffff */
[----:B------:R-:W-:Y:S05]  /*a760*/  BRA `(.L_x_87) ;  /* 0xffffffa000907947 */ /* 0x000fea000383ffff */
.L_x_91:
[----:B------:R-:W-:Y:S07]  /*a770*/  MOV R3, UR7 ;  /* 0x0000000700037c02 */ /* 0x000fee0008000f00 */
.L_x_203:
[----:B-1----:R1:W2:Y:S02]  /*a780*/  SYNCS.PHASECHK.TRANS64.TRYWAIT P0, [R3+URZ+0x160], R12 ;  /* 0x0001600c030075a7 */ /* 0x0022a400080011ff */
[----:B--2---:R-:W-:Y:S05]  /*a790*/  @!P0 NANOSLEEP.SYNCS 0x989680 ;  /* 0x009896800000895d */ /* 0x004fea0003900000 */
[----:B------:R-:W2:Y:S02]  /*a7a0*/  @!P0 SYNCS.PHASECHK.TRANS64 P0, [R3+URZ+0x160], R12 ;  /* 0x0001600c030085a7 */ /* 0x000ea400080010ff */
[----:B--2---:R-:W-:Y:S05]  /*a7b0*/  @!P0 BRA `(.L_x_203) ;  /* 0xfffffffc00f08947 */ /* 0x004fea000383ffff */
[----:B------:R-:W-:Y:S05]  /*a7c0*/  BRA `(.L_x_204) ;  /* 0xffffffa400087947 */ /* 0x000fea000383ffff */
.L_x_92:
[----:B-1----:R-:W-:Y:S07]  /*a7d0*/  MOV R3, UR7 ;  /* 0x0000000700037c02 */ /* 0x002fee0008000f00 */
.L_x_205:
[----:B-1----:R1:W2:Y:S02]  /*a7e0*/  SYNCS.PHASECHK.TRANS64.TRYWAIT P0, [R3+URZ+0x168], R12 ;  /* 0x0001680c030075a7 */ /* 0x0022a400080011ff */
[----:B--2---:R-:W-:Y:S05]  /*a7f0*/  @!P0 NANOSLEEP.SYNCS 0x989680 ;  /* 0x009896800000895d */ /* 0x004fea0003900000 */
[----:B------:R-:W2:Y:S02]  /*a800*/  @!P0 SYNCS.PHASECHK.TRANS64 P0, [R3+URZ+0x168], R12 ;  /* 0x0001680c030085a7 */ /* 0x000ea400080010ff */
[----:B--2---:R-:W-:Y:S05]  /*a810*/  @!P0 BRA `(.L_x_205) ;  /* 0xfffffffc00f08947 */ /* 0x004fea000383ffff */
[----:B------:R-:W-:Y:S05]  /*a820*/  BRA `(.L_x_206) ;  /* 0xffffffa400447947 */ /* 0x000fea000383ffff */
.L_x_93:
[----:B-1----:R-:W-:Y:S07]  /*a830*/  MOV R3, UR7 ;  /* 0x0000000700037c02 */ /* 0x002fee0008000f00 */
.L_x_207:
[----:B-1----:R1:W2:Y:S02]  /*a840*/  SYNCS.PHASECHK.TRANS64.TRYWAIT P0, [R3+URZ+0x170], R12 ;  /* 0x0001700c030075a7 */ /* 0x0022a400080011ff */
[----:B--2---:R-:W-:Y:S05]  /*a850*/  @!P0 NANOSLEEP.SYNCS 0x989680 ;  /* 0x009896800000895d */ /* 0x004fea0003900000 */
[----:B------:R-:W2:Y:S02]  /*a860*/  @!P0 SYNCS.PHASECHK.TRANS64 P0, [R3+URZ+0x170], R12 ;  /* 0x0001700c030085a7 */ /* 0x000ea400080010ff */
[----:B--2---:R-:W-:Y:S05]  /*a870*/  @!P0 BRA `(.L_x_207) ;  /* 0xfffffffc00f08947 */ /* 0x004fea000383ffff */
[----:B------:R-:W-:Y:S05]  /*a880*/  BRA `(.L_x_208) ;  /* 0xffffffa4008c7947 */ /* 0x000fea000383ffff */
.L_x_94:
[----:B------:R-:W-:Y:S07]  /*a890*/  MOV R3, UR7 ;  /* 0x0000000700037c02 */ /* 0x000fee0008000f00 */
.L_x_209:
[----:B-1----:R1:W2:Y:S02]  /*a8a0*/  SYNCS.PHASECHK.TRANS64.TRYWAIT P0, [R3+URZ+0x178], R12 ;  /* 0x0001780c030075a7 */ /* 0x0022a400080011ff */
[----:B--2---:R-:W-:Y:S05]  /*a8b0*/  @!P0 NANOSLEEP.SYNCS 0x989680 ;  /* 0x009896800000895d */ /* 0x004fea0003900000 */
[----:B------:R-:W2:Y:S02]  /*a8c0*/  @!P0 SYNCS.PHASECHK.TRANS64 P0, [R3+URZ+0x178], R12 ;  /* 0x0001780c030085a7 */ /* 0x000ea400080010ff */
[----:B--2---:R-:W-:Y:S05]  /*a8d0*/  @!P0 BRA `(.L_x_209) ;  /* 0xfffffffc00f08947 */ /* 0x004fea000383ffff */
[----:B------:R-:W-:Y:S05]  /*a8e0*/  BRA `(.L_x_210) ;  /* 0xffffffa800147947 */ /* 0x000fea000383ffff */
.L_x_96:
[----:B------:R-:W-:-:S07]  /*a8f0*/  MOV R0, UR7 ;  /* 0x0000000700007c02 */ /* 0x000fce0008000f00 */
.L_x_211:
[----:B-1----:R1:W3:Y:S02]  /*a900*/  SYNCS.PHASECHK.TRANS64.TRYWAIT P0, [R0+URZ+0x160], R3 ;  /* 0x00016003000075a7 */ /* 0x0022e400080011ff */
[----:B---3--:R-:W-:Y:S05]  /*a910*/  @!P0 NANOSLEEP.SYNCS 0x989680 ;  /* 0x009896800000895d */ /* 0x008fea0003900000 */
[----:B------:R-:W3:Y:S02]  /*a920*/  @!P0 SYNCS.PHASECHK.TRANS64 P0, [R0+URZ+0x160], R3 ;  /* 0x00016003000085a7 */ /* 0x000ee400080010ff */
[----:B---3--:R-:W-:Y:S05]  /*a930*/  @!P0 BRA `(.L_x_211) ;  /* 0xfffffffc00f08947 */ /* 0x008fea000383ffff */
[----:B------:R-:W-:Y:S05]  /*a940*/  BRA `(.L_x_212) ;  /* 0xffffffa800847947 */ /* 0x000fea000383ffff */
.L_x_97:
[----:B-1----:R-:W-:-:S07]  /*a950*/  MOV R0, UR7 ;  /* 0x0000000700007c02 */ /* 0x002fce0008000f00 */
.L_x_213:
[----:B-1----:R1:W3:Y:S02]  /*a960*/  SYNCS.PHASECHK.TRANS64.TRYWAIT P0, [R0+URZ+0x168], R3 ;  /* 0x00016803000075a7 */ /* 0x0022e400080011ff */
[----:B---3--:R-:W-:Y:S05]  /*a970*/  @!P0 NANOSLEEP.SYNCS 0x989680 ;  /* 0x009896800000895d */ /* 0x008fea0003900000 */
[----:B------:R-:W3:Y:S02]  /*a980*/  @!P0 SYNCS.PHASECHK.TRANS64 P0, [R0+URZ+0x168], R3 ;  /* 0x00016803000085a7 */ /* 0x000ee400080010ff */
[----:B---3--:R-:W-:Y:S05]  /*a990*/  @!P0 BRA `(.L_x_213) ;  /* 0xfffffffc00f08947 */ /* 0x008fea000383ffff */
[----:B------:R-:W-:Y:S05]  /*a9a0*/  BRA `(.L_x_214) ;  /* 0xffffffa800747947 */ /* 0x000fea000383ffff */
.L_x_98:
[----:B-1----:R-:W-:-:S07]  /*a9b0*/  MOV R0, UR7 ;  /* 0x0000000700007c02 */ /* 0x002fce0008000f00 */
.L_x_215:
[----:B-1----:R1:W3:Y:S02]  /*a9c0*/  SYNCS.PHASECHK.TRANS64.TRYWAIT P0, [R0+URZ+0x170], R3 ;  /* 0x00017003000075a7 */ /* 0x0022e400080011ff */
[----:B---3--:R-:W-:Y:S05]  /*a9d0*/  @!P0 NANOSLEEP.SYNCS 0x989680 ;  /* 0x009896800000895d */ /* 0x008fea0003900000 */
[----:B------:R-:W3:Y:S02]  /*a9e0*/  @!P0 SYNCS.PHASECHK.TRANS64 P0, [R0+URZ+0x170], R3 ;  /* 0x00017003000085a7 */ /* 0x000ee400080010ff */
[----:B---3--:R-:W-:Y:S05]  /*a9f0*/  @!P0 BRA `(.L_x_215) ;  /* 0xfffffffc00f08947 */ /* 0x008fea000383ffff */
[----:B------:R-:W-:Y:S05]  /*aa00*/  BRA `(.L_x_216) ;  /* 0xffffffa800647947 */ /* 0x000fea000383ffff */
.L_x_100:
[----:B--2---:R2:W4:Y:S02]  /*aa10*/  SYNCS.PHASECHK.TRANS64.TRYWAIT P0, [R0+URZ+0x190], R3 ;  /* 0x00019003000075a7 */ /* 0x00452400080011ff */
[----:B----4-:R-:W-:Y:S05]  /*aa20*/  @!P0 NANOSLEEP.SYNCS 0x989680 ;  /* 0x009896800000895d */ /* 0x010fea0003900000 */
[----:B------:R-:W4:Y:S02]  /*aa30*/  @!P0 SYNCS.PHASECHK.TRANS64 P0, [R0+URZ+0x190], R3 ;  /* 0x00019003000085a7 */ /* 0x000f2400080010ff */
[----:B----4-:R-:W-:Y:S05]  /*aa40*/  @!P0 BRA `(.L_x_100) ;  /* 0xfffffffc00f08947 */ /* 0x010fea000383ffff */
[----:B------:R-:W-:Y:S05]  /*aa50*/  BRA `(.L_x_217) ;  /* 0xffffffac00347947 */ /* 0x000fea000383ffff */
.L_x_111:
[----:B-1----:R1:W3:Y:S02]  /*aa60*/  SYNCS.PHASECHK.TRANS64.TRYWAIT P1, [R0+URZ+0x140], R3 ;  /* 0x00014003000075a7 */ /* 0x0022e400080211ff */
[----:B---3--:R-:W-:Y:S05]  /*aa70*/  @!P1 NANOSLEEP.SYNCS 0x989680 ;  /* 0x009896800000995d */ /* 0x008fea0003900000 */
[----:B------:R-:W3:Y:S02]  /*aa80*/  @!P1 SYNCS.PHASECHK.TRANS64 P1, [R0+URZ+0x140], R3 ;  /* 0x00014003000095a7 */ /* 0x000ee400080210ff */
[----:B---3--:R-:W-:Y:S05]  /*aa90*/  @!P1 BRA `(.L_x_111) ;  /* 0xfffffffc00f09947 */ /* 0x008fea000383ffff */
[----:B------:R-:W-:Y:S05]  /*aaa0*/  BRA `(.L_x_110) ;  /* 0xffffffb8004c7947 */ /* 0x000fea000383ffff */
.L_x_113:
[----:B---3--:R3:W4:Y:S02]  /*aab0*/  SYNCS.PHASECHK.TRANS64.TRYWAIT P0, [R108+URZ+0x1b0], R7 ;  /* 0x0001b0076c0075a7 */ /* 0x00872400080011ff */
[----:B----4-:R-:W-:Y:S05]  /*aac0*/  @!P0 NANOSLEEP.SYNCS 0x989680 ;  /* 0x009896800000895d */ /* 0x010fea0003900000 */
[----:B------:R-:W4:Y:S02]  /*aad0*/  @!P0 SYNCS.PHASECHK.TRANS64 P0, [R108+URZ+0x1b0], R7 ;  /* 0x0001b0076c0085a7 */ /* 0x000f2400080010ff */
[----:B----4-:R-:W-:Y:S05]  /*aae0*/  @!P0 BRA `(.L_x_113) ;  /* 0xfffffffc00f08947 */ /* 0x010fea000383ffff */
[----:B------:R-:W-:Y:S05]  /*aaf0*/  BRA `(.L_x_112) ;  /* 0xffffffb800a07947 */ /* 0x000fea000383ffff */
.L_x_121:
[----:B--2---:R2:W3:Y:S02]  /*ab00*/  SYNCS.PHASECHK.TRANS64.TRYWAIT P0, [R55+URZ+0x140], R0 ;  /* 0x00014000370075a7 */ /* 0x0044e400080011ff */
[----:B---3--:R-:W-:Y:S05]  /*ab10*/  @!P0 NANOSLEEP.SYNCS 0x989680 ;  /* 0x009896800000895d */ /* 0x008fea0003900000 */
[----:B------:R-:W3:Y:S02]  /*ab20*/  @!P0 SYNCS.PHASECHK.TRANS64 P0, [R55+URZ+0x140], R0 ;  /* 0x00014000370085a7 */ /* 0x000ee400080010ff */
[----:B---3--:R-:W-:Y:S05]  /*ab30*/  @!P0 BRA `(.L_x_121) ;  /* 0xfffffffc00f08947 */ /* 0x008fea000383ffff */
[----:B------:R-:W-:Y:S05]  /*ab40*/  BRA `(.L_x_120) ;  /* 0xffffffc400987947 */ /* 0x000fea000383ffff */
.L_x_129:
[----:B--2---:R2:W3:Y:S02]  /*ab50*/  SYNCS.PHASECHK.TRANS64.TRYWAIT P0, [R73+URZ+0x140], R2 ;  /* 0x00014002490075a7 */ /* 0x0044e400080011ff */
[----:B---3--:R-:W-:Y:S05]  /*ab60*/  @!P0 NANOSLEEP.SYNCS 0x989680 ;  /* 0x009896800000895d */ /* 0x008fea0003900000 */
[----:B------:R-:W3:Y:S02]  /*ab70*/  @!P0 SYNCS.PHASECHK.TRANS64 P0, [R73+URZ+0x140], R2 ;  /* 0x00014002490085a7 */ /* 0x000ee400080010ff */
[----:B---3--:R-:W-:Y:S05]  /*ab80*/  @!P0 BRA `(.L_x_129) ;  /* 0xfffffffc00f08947 */ /* 0x008fea000383ffff */
[----:B------:R-:W-:Y:S05]  /*ab90*/  BRA `(.L_x_128) ;  /* 0xffffffd000d47947 */ /* 0x000fea000383ffff */
.L_x_137:
[----:B--2---:R2:W3:Y:S02]  /*aba0*/  SYNCS.PHASECHK.TRANS64.TRYWAIT P0, [R76+URZ+0x140], R3 ;  /* 0x000140034c0075a7 */ /* 0x0044e400080011ff */
[----:B---3--:R-:W-:Y:S05]  /*abb0*/  @!P0 NANOSLEEP.SYNCS 0x989680 ;  /* 0x009896800000895d */ /* 0x008fea0003900000 */
[----:B------:R-:W3:Y:S02]  /*abc0*/  @!P0 SYNCS.PHASECHK.TRANS64 P0, [R76+URZ+0x140], R3 ;  /* 0x000140034c0085a7 */ /* 0x000ee400080010ff */
[----:B---3--:R-:W-:Y:S05]  /*abd0*/  @!P0 BRA `(.L_x_137) ;  /* 0xfffffffc00f08947 */ /* 0x008fea000383ffff */
[----:B------:R-:W-:Y:S05]  /*abe0*/  BRA `(.L_x_136) ;  /* 0xffffffe0001c7947 */ /* 0x000fea000383ffff */
        .weak           $__internal_0_$__cuda_sm10x_tcgen05_guardrail_trap_col_being_dealloced_not_returned_by_alloc
        .type           $__internal_0_$__cuda_sm10x_tcgen05_guardrail_trap_col_being_dealloced_not_returned_by_alloc,@function
        .size           $__internal_0_$__cuda_sm10x_tcgen05_guardrail_trap_col_being_dealloced_not_returned_by_alloc,($__internal_1_$__cuda_sm10x_tcgen05_guardrail_trap_phase_invalid_during_alloc - $__internal_0_$__cuda_sm10x_tcgen05_guardrail_trap_col_being_dealloced_not_returned_by_alloc)
$__internal_0_$__cuda_sm10x_tcgen05_guardrail_trap_col_being_dealloced_not_returned_by_alloc:
[----:B------:R-:W-:Y:S05]  /*abf0*/  BPT.TRAP 0x1 ;  /* 0x000000040000795c */ /* 0x000fea0000300000 */
[----:B------:R-:W-:-:S04]  /*ac00*/  HFMA2 R3, -RZ, RZ, 0, 0 ;  /* 0x00000000ff037431 */ /* 0x000fc800000001ff */
[----:B------:R-:W-:Y:S05]  /*ac10*/  RET.REL.NODEC R2 `(_ZN7cutlass13device_kernelINS_4gemm6kernel13GemmUniversalIN4cute5tupleIJiiiiEEENS1_10collective13CollectiveMmaINS1_35MainloopSm100TmaUmmaWarpSpecializedILi20ELi2ELi4ENS5_IJNS4_1CILi1EEESB_SB_EEEEENS5_IJNSA_ILi64EEENSA_ILi256EEENSA_ILi32EEEEEEaNS5_IJlSB_lEEEaSI_NS4_8TiledMMAINS4_8MMA_AtomIJNS4_15SM100_MMA_S8_SSIaaiLi64ELi256ELNS4_4UMMA5MajorE0ELSN_0ELNSM_8SaturateE0EEEEEENS4_6LayoutISC_NS5_IJNSA_ILi0EEESS_SS_EEEEENS5_IJNS4_10UnderscoreESV_SV_EEEEENS4_13SM90_TMA_LOADENS4_14ComposedLayoutINS4_7SwizzleILi1ELi4ELi3EEENS4_18smem_ptr_flag_bitsILi8EEENSR_INS5_IJNSA_ILi8EEESG_EEENS5_IJSG_SB_EEEEEEEvNS4_8identityESY_S18_vS19_EENS_8epilogue10collective18CollectiveEpilogueINS1B_23Sm100TmaWarpSpecializedILi4ELi2ELi32ELb0ELb0EEEJSH_NS5_IJNSR_ISE_SB_EES1G_EEEaSI_aSI_NS1B_6fusion15FusionCallbacksIS1F_NS1I_17LinearCombinationIaiaiLNS_15FloatRoundStyleE2EEESH_S1H_JEEENS4_5SM1004TMEM4LOAD26SM100_TMEM_LOAD_16dp32b32xESY_NSZ_INS10_ILi2ELi4ELi3EEES13_NSR_INS5_IJS14_SE_EEENS5_IJSE_SB_EEEEEEENS4_39AutoVectorizingCopyWithAssumedAlignmentILi128EEENS4_14SM90_TMA_STOREES1W_S1Y_S1Y_EEEvvEEEEvNT_6ParamsE) ;  /* 0xffffff5002f87950 */ /* 0x000fea0003c3ffff */
        .weak           $__internal_1_$__cuda_sm10x_tcgen05_guardrail_trap_phase_invalid_during_alloc
        .type           $__internal_1_$__cuda_sm10x_tcgen05_guardrail_trap_phase_invalid_during_alloc,@function
        .size           $__internal_1_$__cuda_sm10x_tcgen05_guardrail_trap_phase_invalid_during_alloc,($__internal_2_$__cuda_sm10x_tcgen05_guardrail_trap_unallocated_columns_being_dealloced - $__internal_1_$__cuda_sm10x_tcgen05_guardrail_trap_phase_invalid_during_alloc)
$__internal_1_$__cuda_sm10x_tcgen05_guardrail_trap_phase_invalid_during_alloc:
[----:B------:R-:W-:Y:S05]  /*ac20*/  BPT.TRAP 0x1 ;  /* 0x000000040000795c */ /* 0x000fea0000300000 */
[----:B------:R-:W-:-:S04]  /*ac30*/  MOV R3, 0x0 ;  /* 0x0000000000037802 */ /* 0x000fc80000000f00 */
[----:B------:R-:W-:Y:S05]  /*ac40*/  RET.REL.NODEC R2 `(_ZN7cutlass13device_kernelINS_4gemm6kernel13GemmUniversalIN4cute5tupleIJiiiiEEENS1_10collective13CollectiveMmaINS1_35MainloopSm100TmaUmmaWarpSpecializedILi20ELi2ELi4ENS5_IJNS4_1CILi1EEESB_SB_EEEEENS5_IJNSA_ILi64EEENSA_ILi256EEENSA_ILi32EEEEEEaNS5_IJlSB_lEEEaSI_NS4_8TiledMMAINS4_8MMA_AtomIJNS4_15SM100_MMA_S8_SSIaaiLi64ELi256ELNS4_4UMMA5MajorE0ELSN_0ELNSM_8SaturateE0EEEEEENS4_6LayoutISC_NS5_IJNSA_ILi0EEESS_SS_EEEEENS5_IJNS4_10UnderscoreESV_SV_EEEEENS4_13SM90_TMA_LOADENS4_14ComposedLayoutINS4_7SwizzleILi1ELi4ELi3EEENS4_18smem_ptr_flag_bitsILi8EEENSR_INS5_IJNSA_ILi8EEESG_EEENS5_IJSG_SB_EEEEEEEvNS4_8identityESY_S18_vS19_EENS_8epilogue10collective18CollectiveEpilogueINS1B_23Sm100TmaWarpSpecializedILi4ELi2ELi32ELb0ELb0EEEJSH_NS5_IJNSR_ISE_SB_EES1G_EEEaSI_aSI_NS1B_6fusion15FusionCallbacksIS1F_NS1I_17LinearCombinationIaiaiLNS_15FloatRoundStyleE2EEESH_S1H_JEEENS4_5SM1004TMEM4LOAD26SM100_TMEM_LOAD_16dp32b32xESY_NSZ_INS10_ILi2ELi4ELi3EEES13_NSR_INS5_IJS14_SE_EEENS5_IJSE_SB_EEEEEEENS4_39AutoVectorizingCopyWithAssumedAlignmentILi128EEENS4_14SM90_TMA_STOREES1W_S1Y_S1Y_EEEvvEEEEvNT_6ParamsE) ;  /* 0xffffff5002ec7950 */ /* 0x000fea0003c3ffff */
        .weak           $__internal_2_$__cuda_sm10x_tcgen05_guardrail_trap_unallocated_columns_being_dealloced
        .type           $__internal_2_$__cuda_sm10x_tcgen05_guardrail_trap_unallocated_columns_being_dealloced,@function
        .size           $__internal_2_$__cuda_sm10x_tcgen05_guardrail_trap_unallocated_columns_being_dealloced,(.L_x_219 - $__internal_2_$__cuda_sm10x_tcgen05_guardrail_trap_unallocated_columns_being_dealloced)
$__internal_2_$__cuda_sm10x_tcgen05_guardrail_trap_unallocated_columns_being_dealloced:
[----:B------:R-:W-:Y:S05]  /*ac50*/  BPT.TRAP 0x1 ;  /* 0x000000040000795c */ /* 0x000fea0000300000 */
[----:B------:R-:W-:-:S04]  /*ac60*/  HFMA2 R3, -RZ, RZ, 0, 0 ;  /* 0x00000000ff037431 */ /* 0x000fc800000001ff */
[----:B------:R-:W-:Y:S05]  /*ac70*/  RET.REL.NODEC R2 `(_ZN7cutlass13device_kernelINS_4gemm6kernel13GemmUniversalIN4cute5tupleIJiiiiEEENS1_10collective13CollectiveMmaINS1_35MainloopSm100TmaUmmaWarpSpecializedILi20ELi2ELi4ENS5_IJNS4_1CILi1EEESB_SB_EEEEENS5_IJNSA_ILi64EEENSA_ILi256EEENSA_ILi32EEEEEEaNS5_IJlSB_lEEEaSI_NS4_8TiledMMAINS4_8MMA_AtomIJNS4_15SM100_MMA_S8_SSIaaiLi64ELi256ELNS4_4UMMA5MajorE0ELSN_0ELNSM_8SaturateE0EEEEEENS4_6LayoutISC_NS5_IJNSA_ILi0EEESS_SS_EEEEENS5_IJNS4_10UnderscoreESV_SV_EEEEENS4_13SM90_TMA_LOADENS4_14ComposedLayoutINS4_7SwizzleILi1ELi4ELi3EEENS4_18smem_ptr_flag_bitsILi8EEENSR_INS5_IJNSA_ILi8EEESG_EEENS5_IJSG_SB_EEEEEEEvNS4_8identityESY_S18_vS19_EENS_8epilogue10collective18CollectiveEpilogueINS1B_23Sm100TmaWarpSpecializedILi4ELi2ELi32ELb0ELb0EEEJSH_NS5_IJNSR_ISE_SB_EES1G_EEEaSI_aSI_NS1B_6fusion15FusionCallbacksIS1F_NS1I_17LinearCombinationIaiaiLNS_15FloatRoundStyleE2EEESH_S1H_JEEENS4_5SM1004TMEM4LOAD26SM100_TMEM_LOAD_16dp32b32xESY_NSZ_INS10_ILi2ELi4ELi3EEES13_NSR_INS5_IJS14_SE_EEENS5_IJSE_SB_EEEEEEENS4_39AutoVectorizingCopyWithAssumedAlignmentILi128EEENS4_14SM90_TMA_STOREES1W_S1Y_S1Y_EEEvvEEEEvNT_6ParamsE) ;  /* 0xffffff5002e07950 */ /* 0x000fea0003c3ffff */
.L_x_218:
[----:B------:R-:W-:-:S00]  /*ac80*/  BRA `(.L_x_218) ;  /* 0xfffffffc00fc7947 */ /* 0x000fc0000383ffff */
[----:B------:R-:W-:-:S00]  /*ac90*/  NOP ;  /* 0x0000000000007918 */ /* 0x000fc00000000000 */
        /* <DEDUP_REMOVED lines=14> */
.L_x_219:


//--------------------- .nv.global.init           --------------------------
	.section	.nv.global.init,"aw",@progbits
.nv.global.init:
	.type		$str$27,@object
	.size		$str$27,($str$28 - $str$27)
$str$27:
        /*0000*/ 	.byte	0x28, 0x61, 0x64, 0x64, 0x72, 0x65, 0x73, 0x73, 0x20, 0x26, 0x20, 0x6d, 0x61, 0x73, 0x6b, 0x29
        /*0010*/ 	.byte	0x20, 0x3d, 0x3d, 0x20, 0x30, 0x00
	.type		$str$28,@object
	.size		$str$28,($str$26 - $str$28)
$str$28:
        /*0016*/ 	.byte	0x2f, 0x74, 0x6d, 0x70, 0x2f, 0x63, 0x75, 0x74, 0x6c, 0x61, 0x73, 0x73, 0x5f, 0x73, 0x77, 0x65
        /*0026*/ 	.byte	0x65, 0x70, 0x5f, 0x73, 0x72, 0x63, 0x2f, 0x69, 0x6e, 0x63, 0x6c, 0x75, 0x64, 0x65, 0x2f, 0x63
        /*0036*/ 	.byte	0x75, 0x74, 0x65, 0x2f, 0x70, 0x6f, 0x69, 0x6e, 0x74, 0x65, 0x72, 0x5f, 0x66, 0x6c, 0x61, 0x67
        /*0046*/ 	.byte	0x67, 0x65, 0x64, 0x2e, 0x68, 0x70, 0x70, 0x00
	.type		$str$26,@object
	.size		$str$26,($str$25 - $str$26)
$str$26:
        /*004e*/ 	.byte	0x2f, 0x74, 0x6d, 0x70, 0x2f, 0x63, 0x75, 0x74, 0x6c, 0x61, 0x73, 0x73, 0x5f, 0x73, 0x77, 0x65
        /*005e*/ 	.byte	0x65, 0x70, 0x5f, 0x73, 0x72, 0x63, 0x2f, 0x69, 0x6e, 0x63, 0x6c, 0x75, 0x64, 0x65, 0x2f, 0x63
        /*006e*/ 	.byte	0x75, 0x74, 0x65, 0x2f, 0x61, 0x74, 0x6f, 0x6d, 0x2f, 0x63, 0x6f, 0x70, 0x79, 0x5f, 0x74, 0x72
        /*007e*/ 	.byte	0x61, 0x69, 0x74, 0x73, 0x5f, 0x73, 0x6d, 0x31, 0x30, 0x30, 0x2e, 0x68, 0x70, 0x70, 0x00
	.type		$str$25,@object
	.size		$str$25,(__unnamed_1 - $str$25)
$str$25:
        /*008d*/ 	.byte	0x28, 0x28, 0x75, 0x69, 0x6e, 0x74, 0x33, 0x32, 0x5f, 0x74, 0x28, 0x74, 0x68, 0x72, 0x65, 0x61
        /*009d*/ 	.byte	0x64, 0x49, 0x64, 0x78, 0x2e, 0x78, 0x29, 0x20, 0x2f, 0x20, 0x33, 0x32, 0x29, 0x20, 0x25, 0x20
        /*00ad*/ 	.byte	0x34, 0x29, 0x20, 0x3d, 0x3d, 0x20, 0x28, 0x28, 0x28, 0x74, 0x6d, 0x65, 0x6d, 0x5f, 0x61, 0x64
        /*00bd*/ 	.byte	0x64, 0x72, 0x20, 0x3e, 0x3e, 0x20, 0x31, 0x36, 0x29, 0x20, 0x2f, 0x20, 0x33, 0x32, 0x29, 0x20
        /*00cd*/ 	.byte	0x25, 0x20, 0x34, 0x29, 0x00
	.type		__unnamed_1,@object
	.size		__unnamed_1,(__unnamed_2 - __unnamed_1)
__unnamed_1:
        /*00d2*/ 	.byte	0x61, 0x75, 0x74, 0x6f, 0x20, 0x63, 0x75, 0x74, 0x65, 0x3a, 0x3a, 0x61, 0x73, 0x5f, 0x70, 0x6f
        /* <DEDUP_REMOVED lines=24> */
        /*0262*/ 	.byte	0x00
	.type		__unnamed_2,@object
	.size		__unnamed_2,(__unnamed_3 - __unnamed_2)
__unnamed_2:
        /* <DEDUP_REMOVED lines=26> */
	.type		__unnamed_3,@object
	.size		__unnamed_3,(.L_3 - __unnamed_3)
__unnamed_3:
        /* <DEDUP_REMOVED lines=41> */
.L_3:


//--------------------- .nv.shared._ZN7cutlass13device_kernelINS_4gemm6kernel13GemmUniversalIN4cute5tupleIJiiiiEEENS1_10collective13CollectiveMmaINS1_35MainloopSm100TmaUmmaWarpSpecializedILi20ELi2ELi4ENS5_IJNS4_1CILi1EEESB_SB_EEEEENS5_IJNSA_ILi64EEENSA_ILi256EEENSA_ILi32EEEEEEaNS5_IJlSB_lEEEaSI_NS4_8TiledMMAINS4_8MMA_AtomIJNS4_15SM100_MMA_S8_SSIaaiLi64ELi256ELNS4_4UMMA5MajorE0ELSN_0ELNSM_8SaturateE0EEEEEENS4_6LayoutISC_NS5_IJNSA_ILi0EEESS_SS_EEEEENS5_IJNS4_10UnderscoreESV_SV_EEEEENS4_13SM90_TMA_LOADENS4_14ComposedLayoutINS4_7SwizzleILi1ELi4ELi3EEENS4_18smem_ptr_flag_bitsILi8EEENSR_INS5_IJNSA_ILi8EEESG_EEENS5_IJSG_SB_EEEEEEEvNS4_8identityESY_S18_vS19_EENS_8epilogue10collective18CollectiveEpilogueINS1B_23Sm100TmaWarpSpecializedILi4ELi2ELi32ELb0ELb0EEEJSH_NS5_IJNSR_ISE_SB_EES1G_EEEaSI_aSI_NS1B_6fusion15FusionCallbacksIS1F_NS1I_17LinearCombinationIaiaiLNS_15FloatRoundStyleE2EEESH_S1H_JEEENS4_5SM1004TMEM4LOAD26SM100_TMEM_LOAD_16dp32b32xESY_NSZ_INS10_ILi2ELi4ELi3EEES13_NSR_INS5_IJS14_SE_EEENS5_IJSE_SB_EEEEEEENS4_39AutoVectorizingCopyWithAssumedAlignmentILi128EEENS4_14SM90_TMA_STOREES1W_S1Y_S1Y_EEEvvEEEEvNT_6ParamsE --------------------------
	.section	.nv.shared._ZN7cutlass13device_kernelINS_4gemm6kernel13GemmUniversalIN4cute5tupleIJiiiiEEENS1_10collective13CollectiveMmaINS1_35MainloopSm100TmaUmmaWarpSpecializedILi20ELi2ELi4ENS5_IJNS4_1CILi1EEESB_SB_EEEEENS5_IJNSA_ILi64EEENSA_ILi256EEENSA_ILi32EEEEEEaNS5_IJlSB_lEEEaSI_NS4_8TiledMMAINS4_8MMA_AtomIJNS4_15SM100_MMA_S8_SSIaaiLi64ELi256ELNS4_4UMMA5MajorE0ELSN_0ELNSM_8SaturateE0EEEEEENS4_6LayoutISC_NS5_IJNSA_ILi0EEESS_SS_EEEEENS5_IJNS4_10UnderscoreESV_SV_EEEEENS4_13SM90_TMA_LOADENS4_14ComposedLayoutINS4_7SwizzleILi1ELi4ELi3EEENS4_18smem_ptr_flag_bitsILi8EEENSR_INS5_IJNSA_ILi8EEESG_EEENS5_IJSG_SB_EEEEEEEvNS4_8identityESY_S18_vS19_EENS_8epilogue10collective18CollectiveEpilogueINS1B_23Sm100TmaWarpSpecializedILi4ELi2ELi32ELb0ELb0EEEJSH_NS5_IJNSR_ISE_SB_EES1G_EEEaSI_aSI_NS1B_6fusion15FusionCallbacksIS1F_NS1I_17LinearCombinationIaiaiLNS_15FloatRoundStyleE2EEESH_S1H_JEEENS4_5SM1004TMEM4LOAD26SM100_TMEM_LOAD_16dp32b32xESY_NSZ_INS10_ILi2ELi4ELi3EEES13_NSR_INS5_IJS14_SE_EEENS5_IJSE_SB_EEEEEEENS4_39AutoVectorizingCopyWithAssumedAlignmentILi128EEENS4_14SM90_TMA_STOREES1W_S1Y_S1Y_EEEvvEEEEvNT_6ParamsE,"aw",@nobits
	.sectionflags	@""
	.align	16
	.zero		1024


//--------------------- .nv.shared.reserved.0     --------------------------
	.section	.nv.shared.reserved.0,"aw",@nobits
	.weak		__nv_reservedSMEM_offset_0_alias
	.size		__nv_reservedSMEM_offset_0_alias, 0, 64
	.other		__nv_reservedSMEM_offset_0_alias,@"STO_CUDA_RESERVED_SHARED STV_DEFAULT"
__nv_reservedSMEM_offset_0_alias:
	.zero		0
.nv.shared.reserved.0:
	.zero		64
	.weak		__nv_reservedSMEM_tcgen05_partition
	.type		__nv_reservedSMEM_tcgen05_partition,@object
	.size		__nv_reservedSMEM_tcgen05_partition,(.L_0 - __nv_reservedSMEM_tcgen05_partition)
__nv_reservedSMEM_tcgen05_partition:
	.zero		32
.L_0:


//--------------------- .nv.global                --------------------------
	.section	.nv.global,"aw",@nobits
.nv.global:
	.type		_ZN40_INTERNAL_ccee8a28_4_k_cu_39876414_306924cute1_E,@object
	.size		_ZN40_INTERNAL_ccee8a28_4_k_cu_39876414_306924cute1_E,(_ZN40_INTERNAL_ccee8a28_4_k_cu_39876414_306924cuda3std3__45__cpo6cbeginE - _ZN40_INTERNAL_ccee8a28_4_k_cu_39876414_306924cute1_E)
_ZN40_INTERNAL_ccee8a28_4_k_cu_39876414_306924cute1_E:
	.zero		1
	.type		_ZN40_INTERNAL_ccee8a28_4_k_cu_39876414_306924cuda3std3__45__cpo6cbeginE,@object
	.size		_ZN40_INTERNAL_ccee8a28_4_k_cu_39876414_306924cuda3std3__45__cpo6cbeginE,(_ZN40_INTERNAL_ccee8a28_4_k_cu_39876414_306924cuda3std3__48in_placeE - _ZN40_INTERNAL_ccee8a28_4_k_cu_39876414_306924cuda3std3__45__cpo6cbeginE)
_ZN40_INTERNAL_ccee8a28_4_k_cu_39876414_306924cuda3std3__45__cpo6cbeginE:
	.zero		1
	.type		_ZN40_INTERNAL_ccee8a28_4_k_cu_39876414_306924cuda3std3__48in_placeE,@object
	.size		_ZN40_INTERNAL_ccee8a28_4_k_cu_39876414_306924cuda3std3__48in_placeE,(_ZN40_INTERNAL_ccee8a28_4_k_cu_39876414_306924cuda3std6ranges3__45__cpo9iter_moveE - _ZN40_INTERNAL_ccee8a28_4_k_cu_39876414_306924cuda3std3__48in_placeE)
_ZN40_INTERNAL_ccee8a28_4_k_cu_39876414_306924cuda3std3__48in_placeE:
	.zero		1
	.type		_ZN40_INTERNAL_ccee8a28_4_k_cu_39876414_306924cuda3std6ranges3__45__cpo9iter_moveE,@object
	.size		_ZN40_INTERNAL_ccee8a28_4_k_cu_39876414_306924cuda3std6ranges3__45__cpo9iter_moveE,(_ZN40_INTERNAL_ccee8a28_4_k_cu_39876414_306924cuda3std3__45__cpo5beginE - _ZN40_INTERNAL_ccee8a28_4_k_cu_39876414_306924cuda3std6ranges3__45__cpo9iter_moveE)
_ZN40_INTERNAL_ccee8a28_4_k_cu_39876414_306924cuda3std6ranges3__45__cpo9iter_moveE:
	.zero		1
	.type		_ZN40_INTERNAL_ccee8a28_4_k_cu_39876414_306924cuda3std3__45__cpo5beginE,@object
	.size		_ZN40_INTERNAL_ccee8a28_4_k_cu_39876414_306924cuda3std3__45__cpo5beginE,(_ZN40_INTERNAL_ccee8a28_4_k_cu_39876414_306924cuda3std3__442_GLOBAL__N__ccee8a28_4_k_cu_39876414_306926ignoreE - _ZN40_INTERNAL_ccee8a28_4_k_cu_39876414_306924cuda3std3__45__cpo5beginE)
_ZN40_INTERNAL_ccee8a28_4_k_cu_39876414_306924cuda3std3__45__cpo5beginE:
	.zero		1
	.type		_ZN40_INTERNAL_ccee8a28_4_k_cu_39876414_306924cuda3std3__442_GLOBAL__N__ccee8a28_4_k_cu_39876414_306926ignoreE,@object
	.size		_ZN40_INTERNAL_ccee8a28_4_k_cu_39876414_306924cuda3std3__442_GLOBAL__N__ccee8a28_4_k_cu_39876414_306926ignoreE,(_ZN40_INTERNAL_ccee8a28_4_k_cu_39876414_306924cute7productE - _ZN40_INTERNAL_ccee8a28_4_k_cu_39876414_306924cuda3std3__442_GLOBAL__N__ccee8a28_4_k_cu_39876414_306926ignoreE)
_ZN40_INTERNAL_ccee8a28_4_k_cu_39876414_306924cuda3std3__442_GLOBAL__N__ccee8a28_4_k_cu_39876414_306926ignoreE:
	.zero		1
	.type		_ZN40_INTERNAL_ccee8a28_4_k_cu_39876414_306924cute7productE,@object
	.size		_ZN40_INTERNAL_ccee8a28_4_k_cu_39876414_306924cute7productE,(_ZN40_INTERNAL_ccee8a28_4_k_cu_39876414_306924cuda3std3__45__cpo3endE - _ZN40_INTERNAL_ccee8a28_4_k_cu_39876414_306924cute7productE)
_ZN40_INTERNAL_ccee8a28_4_k_cu_39876414_306924cute7productE:
	.zero		1
	.type		_ZN40_INTERNAL_ccee8a28_4_k_cu_39876414_306924cuda3std3__45__cpo3endE,@object
	.size		_ZN40_INTERNAL_ccee8a28_4_k_cu_39876414_306924cuda3std3__45__cpo3endE,(_ZN40_INTERNAL_ccee8a28_4_k_cu_39876414_306924cuda3std3__419piecewise_constructE - _ZN40_INTERNAL_ccee8a28_4_k_cu_39876414_306924cuda3std3__45__cpo3endE)
_ZN40_INTERNAL_ccee8a28_4_k_cu_39876414_306924cuda3std3__45__cpo3endE:
	.zero		1
	.type		_ZN40_INTERNAL_ccee8a28_4_k_cu_39876414_306924cuda3std3__419piecewise_constructE,@object
	.size		_ZN40_INTERNAL_ccee8a28_4_k_cu_39876414_306924cuda3std3__419piecewise_constructE,(_ZN40_INTERNAL_ccee8a28_4_k_cu_39876414_306924cuda3std3__45__cpo4cendE - _ZN40_INTERNAL_ccee8a28_4_k_cu_39876414_306924cuda3std3__419piecewise_constructE)
_ZN40_INTERNAL_ccee8a28_4_k_cu_39876414_306924cuda3std3__419piecewise_constructE:
	.zero		1
	.type		_ZN40_INTERNAL_ccee8a28_4_k_cu_39876414_306924cuda3std3__45__cpo4cendE,@object
	.size		_ZN40_INTERNAL_ccee8a28_4_k_cu_39876414_306924cuda3std3__45__cpo4cendE,(_ZN40_INTERNAL_ccee8a28_4_k_cu_39876414_306924cuda3std6ranges3__45__cpo4swapE - _ZN40_INTERNAL_ccee8a28_4_k_cu_39876414_306924cuda3std3__45__cpo4cendE)
_ZN40_INTERNAL_ccee8a28_4_k_cu_39876414_306924cuda3std3__45__cpo4cendE:
	.zero		1
	.type		_ZN40_INTERNAL_ccee8a28_4_k_cu_39876414_306924cuda3std6ranges3__45__cpo4swapE,@object
	.size		_ZN40_INTERNAL_ccee8a28_4_k_cu_39876414_306924cuda3std6ranges3__45__cpo4swapE,(.L_11 - _ZN40_INTERNAL_ccee8a28_4_k_cu_39876414_306924cuda3std6ranges3__45__cpo4swapE)
_ZN40_INTERNAL_ccee8a28_4_k_cu_39876414_306924cuda3std6ranges3__45__cpo4swapE:
	.zero		1
.L_11:


//--------------------- .nv.constant0._ZN7cutlass13device_kernelINS_4gemm6kernel13GemmUniversalIN4cute5tupleIJiiiiEEENS1_10collective13CollectiveMmaINS1_35MainloopSm100TmaUmmaWarpSpecializedILi20ELi2ELi4ENS5_IJNS4_1CILi1EEESB_SB_EEEEENS5_IJNSA_ILi64EEENSA_ILi256EEENSA_ILi32EEEEEEaNS5_IJlSB_lEEEaSI_NS4_8TiledMMAINS4_8MMA_AtomIJNS4_15SM100_MMA_S8_SSIaaiLi64ELi256ELNS4_4UMMA5MajorE0ELSN_0ELNSM_8SaturateE0EEEEEENS4_6LayoutISC_NS5_IJNSA_ILi0EEESS_SS_EEEEENS5_IJNS4_10UnderscoreESV_SV_EEEEENS4_13SM90_TMA_LOADENS4_14ComposedLayoutINS4_7SwizzleILi1ELi4ELi3EEENS4_18smem_ptr_flag_bitsILi8EEENSR_INS5_IJNSA_ILi8EEESG_EEENS5_IJSG_SB_EEEEEEEvNS4_8identityESY_S18_vS19_EENS_8epilogue10collective18CollectiveEpilogueINS1B_23Sm100TmaWarpSpecializedILi4ELi2ELi32ELb0ELb0EEEJSH_NS5_IJNSR_ISE_SB_EES1G_EEEaSI_aSI_NS1B_6fusion15FusionCallbacksIS1F_NS1I_17LinearCombinationIaiaiLNS_15FloatRoundStyleE2EEESH_S1H_JEEENS4_5SM1004TMEM4LOAD26SM100_TMEM_LOAD_16dp32b32xESY_NSZ_INS10_ILi2ELi4ELi3EEES13_NSR_INS5_IJS14_SE_EEENS5_IJSE_SB_EEEEEEENS4_39AutoVectorizingCopyWithAssumedAlignmentILi128EEENS4_14SM90_TMA_STOREES1W_S1Y_S1Y_EEEvvEEEEvNT_6ParamsE --------------------------
	.section	.nv.constant0._ZN7cutlass13device_kernelINS_4gemm6kernel13GemmUniversalIN4cute5tupleIJiiiiEEENS1_10collective13CollectiveMmaINS1_35MainloopSm100TmaUmmaWarpSpecializedILi20ELi2ELi4ENS5_IJNS4_1CILi1EEESB_SB_EEEEENS5_IJNSA_ILi64EEENSA_ILi256EEENSA_ILi32EEEEEEaNS5_IJlSB_lEEEaSI_NS4_8TiledMMAINS4_8MMA_AtomIJNS4_15SM100_MMA_S8_SSIaaiLi64ELi256ELNS4_4UMMA5MajorE0ELSN_0ELNSM_8SaturateE0EEEEEENS4_6LayoutISC_NS5_IJNSA_ILi0EEESS_SS_EEEEENS5_IJNS4_10UnderscoreESV_SV_EEEEENS4_13SM90_TMA_LOADENS4_14ComposedLayoutINS4_7SwizzleILi1ELi4ELi3EEENS4_18smem_ptr_flag_bitsILi8EEENSR_INS5_IJNSA_ILi8EEESG_EEENS5_IJSG_SB_EEEEEEEvNS4_8identityESY_S18_vS19_EENS_8epilogue10collective18CollectiveEpilogueINS1B_23Sm100TmaWarpSpecializedILi4ELi2ELi32ELb0ELb0EEEJSH_NS5_IJNSR_ISE_SB_EES1G_EEEaSI_aSI_NS1B_6fusion15FusionCallbacksIS1F_NS1I_17LinearCombinationIaiaiLNS_15FloatRoundStyleE2EEESH_S1H_JEEENS4_5SM1004TMEM4LOAD26SM100_TMEM_LOAD_16dp32b32xESY_NSZ_INS10_ILi2ELi4ELi3EEES13_NSR_INS5_IJS14_SE_EEENS5_IJSE_SB_EEEEEEENS4_39AutoVectorizingCopyWithAssumedAlignmentILi128EEENS4_14SM90_TMA_STOREES1W_S1Y_S1Y_EEEvvEEEEvNT_6ParamsE,"a",@progbits
	.sectionflags	@""
	.align	4
.nv.constant0._ZN7cutlass13device_kernelINS_4gemm6kernel13GemmUniversalIN4cute5tupleIJiiiiEEENS1_10collective13CollectiveMmaINS1_35MainloopSm100TmaUmmaWarpSpecializedILi20ELi2ELi4ENS5_IJNS4_1CILi1EEESB_SB_EEEEENS5_IJNSA_ILi64EEENSA_ILi256EEENSA_ILi32EEEEEEaNS5_IJlSB_lEEEaSI_NS4_8TiledMMAINS4_8MMA_AtomIJNS4_15SM100_MMA_S8_SSIaaiLi64ELi256ELNS4_4UMMA5MajorE0ELSN_0ELNSM_8SaturateE0EEEEEENS4_6LayoutISC_NS5_IJNSA_ILi0EEESS_SS_EEEEENS5_IJNS4_10UnderscoreESV_SV_EEEEENS4_13SM90_TMA_LOADENS4_14ComposedLayoutINS4_7SwizzleILi1ELi4ELi3EEENS4_18smem_ptr_flag_bitsILi8EEENSR_INS5_IJNSA_ILi8EEESG_EEENS5_IJSG_SB_EEEEEEEvNS4_8identityESY_S18_vS19_EENS_8epilogue10collective18CollectiveEpilogueINS1B_23Sm100TmaWarpSpecializedILi4ELi2ELi32ELb0ELb0EEEJSH_NS5_IJNSR_ISE_SB_EES1G_EEEaSI_aSI_NS1B_6fusion15FusionCallbacksIS1F_NS1I_17LinearCombinationIaiaiLNS_15FloatRoundStyleE2EEESH_S1H_JEEENS4_5SM1004TMEM4LOAD26SM100_TMEM_LOAD_16dp32b32xESY_NSZ_INS10_ILi2ELi4ELi3EEES13_NSR_INS5_IJS14_SE_EEENS5_IJSE_SB_EEEEEEENS4_39AutoVectorizingCopyWithAssumedAlignmentILi128EEENS4_14SM90_TMA_STOREES1W_S1Y_S1Y_EEEvvEEEEvNT_6ParamsE:
	.zero		2944


//--------------------- SYMBOLS --------------------------

	.type		.nv.reservedSmem.offset0,@object
	.size		.nv.reservedSmem.offset0,0x4
	.type		.nv.reservedSmem.cap,@object
	.size		.nv.reservedSmem.cap,0x4
	.type		__assertfail,@function
